	.target	sm_100a

	.elftype	@"ET_EXEC"


//--------------------- .note.nv.tkinfo           --------------------------
	.section	.note.nv.tkinfo,"",@"SHT_NOTE"
	.sectionflags	@"SHF_NOTE_NV_TKINFO"
	.tkinfo
        /*0018*/ 	.word	0x00000081
        /*0030*/ 	.string	""
        /*0030*/ 	.string	"ptxas-blackwell"
        /*0030*/ 	.string	"Cuda compilation tools, release 12.9, V12.9.86"
        /*0030*/ 	.string	"Build cuda_12.9.r12.9/compiler.36037853_0"
        /*0030*/ 	.string	"-v  -suppress-debug-info  -lineinfo  -arch sm_100a "



//--------------------- .note.nv.cuver            --------------------------
	.section	.note.nv.cuver,"",@"SHT_NOTE"
	.sectionflags	@"SHF_NOTE_NV_CUVER"
        /*0018*/ 	.short	0x0001
        /*001a*/ 	.short	0x0064
        /*001c*/ 	.short	0x0001
        /*001e*/ 	.short	0x0000
        /*0020*/ 	.short	0x0001
        /*0022*/ 	.short	0x0000


//--------------------- .nv.info                  --------------------------
	.section	.nv.info,"",@"SHT_CUDA_INFO"
	.align	4


	//----- nvinfo : EIATTR_REGCOUNT
	.align		4
        /*0000*/ 	.byte	0x04, 0x2f
        /*0002*/ 	.short	(.L_4 - .L_3)
	.align		4
.L_3:
        /*0004*/ 	.word	index@(gluon_mma)
        /*0008*/ 	.word	0x00000074


	//----- nvinfo : EIATTR_FRAME_SIZE
	.align		4
.L_4:
        /*000c*/ 	.byte	0x04, 0x11
        /*000e*/ 	.short	(.L_6 - .L_5)
	.align		4
.L_5:
        /*0010*/ 	.word	index@($__internal_2_$__cuda_sm10x_tcgen05_guardrail_trap_unallocated_columns_being_dealloced)
        /*0014*/ 	.word	0x00000000


	//----- nvinfo : EIATTR_FRAME_SIZE
	.align		4
.L_6:
        /*0018*/ 	.byte	0x04, 0x11
        /*001a*/ 	.short	(.L_8 - .L_7)
	.align		4
.L_7:
        /*001c*/ 	.word	index@($__internal_1_$__cuda_sm10x_tcgen05_guardrail_trap_phase_invalid_during_alloc)
        /*0020*/ 	.word	0x00000000


	//----- nvinfo : EIATTR_FRAME_SIZE
	.align		4
.L_8:
        /*0024*/ 	.byte	0x04, 0x11
        /*0026*/ 	.short	(.L_10 - .L_9)
	.align		4
.L_9:
        /*0028*/ 	.word	index@($__internal_0_$__cuda_sm10x_tcgen05_guardrail_trap_col_being_dealloced_not_returned_by_alloc)
        /*002c*/ 	.word	0x00000000


	//----- nvinfo : EIATTR_FRAME_SIZE
	.align		4
.L_10:
        /*0030*/ 	.byte	0x04, 0x11
        /*0032*/ 	.short	(.L_12 - .L_11)
	.align		4
.L_11:
        /*0034*/ 	.word	index@(gluon_mma)
        /*0038*/ 	.word	0x00000000


	//----- nvinfo : EIATTR_MIN_STACK_SIZE
	.align		4
.L_12:
        /*003c*/ 	.byte	0x04, 0x12
        /*003e*/ 	.short	(.L_14 - .L_13)
	.align		4
.L_13:
        /*0040*/ 	.word	index@(gluon_mma)
        /*0044*/ 	.word	0x00000000
.L_14:


//--------------------- .nv.info.gluon_mma        --------------------------
	.section	.nv.info.gluon_mma,"",@"SHT_CUDA_INFO"
	.sectionflags	@""
	.align	4


	//----- nvinfo : EIATTR_CUDA_API_VERSION
	.align		4
        /*0000*/ 	.byte	0x04, 0x37
        /*0002*/ 	.short	(.L_16 - .L_15)
.L_15:
        /*0004*/ 	.word	0x00000081


	//----- nvinfo : EIATTR_KPARAM_INFO
	.align		4
.L_16:
        /*0008*/ 	.byte	0x04, 0x17
        /*000a*/ 	.short	(.L_18 - .L_17)
.L_17:
        /*000c*/ 	.word	0x00000000
        /*0010*/ 	.short	0x0004
        /*0012*/ 	.short	0x0020
        /*0014*/ 	.byte	0x00, 0xf4, 0x21, 0x00


	//----- nvinfo : EIATTR_KPARAM_INFO
	.align		4
.L_18:
        /*0018*/ 	.byte	0x04, 0x17
        /*001a*/ 	.short	(.L_20 - .L_19)
.L_19:
        /*001c*/ 	.word	0x00000000
        /*0020*/ 	.short	0x0003
        /*0022*/ 	.short	0x0018
        /*0024*/ 	.byte	0x00, 0xf4, 0x21, 0x00


	//----- nvinfo : EIATTR_KPARAM_INFO
	.align		4
.L_20:
        /*0028*/ 	.byte	0x04, 0x17
        /*002a*/ 	.short	(.L_22 - .L_21)
.L_21:
        /*002c*/ 	.word	0x00000000
        /*0030*/ 	.short	0x0002
        /*0032*/ 	.short	0x0010
        /*0034*/ 	.byte	0x00, 0xf4, 0x21, 0x00


	//----- nvinfo : EIATTR_KPARAM_INFO
	.align		4
.L_22:
        /*0038*/ 	.byte	0x04, 0x17
        /*003a*/ 	.short	(.L_24 - .L_23)
.L_23:
        /*003c*/ 	.word	0x00000000
        /*0040*/ 	.short	0x0001
        /*0042*/ 	.short	0x0008
        /*0044*/ 	.byte	0x00, 0xf4, 0x21, 0x00


	//----- nvinfo : EIATTR_KPARAM_INFO
	.align		4
.L_24:
        /*0048*/ 	.byte	0x04, 0x17
        /*004a*/ 	.short	(.L_26 - .L_25)
.L_25:
        /*004c*/ 	.word	0x00000000
        /*0050*/ 	.short	0x0000
        /*0052*/ 	.short	0x0000
        /*0054*/ 	.byte	0x00, 0xf4, 0x21, 0x00


	//----- nvinfo : EIATTR_AT_ENTRY_FRAGMENTS
	.align		4
.L_26:
        /*0058*/ 	.byte	0x04, 0x4f
        /*005a*/ 	.short	(.L_28 - .L_27)


	//   ....[0]....
.L_27:
        /*005c*/ 	.word	0x00000004


	//----- nvinfo : EIATTR_RESERVED_SMEM_USED
	.align		4
.L_28:
        /*0060*/ 	.byte	0x01, 0x41
	.zero		2


	//----- nvinfo : EIATTR_SPARSE_MMA_MASK
	.align		4
        /*0064*/ 	.byte	0x03, 0x50
        /*0066*/ 	.short	0x0000


	//----- nvinfo : EIATTR_TCGEN05_1CTA_USED
	.align		4
        /*0068*/ 	.byte	0x01, 0x51
	.zero		2


	//----- nvinfo : EIATTR_MAXREG_COUNT
	.align		4
        /*006c*/ 	.byte	0x03, 0x1b
        /*006e*/ 	.short	0x00ff


	//----- nvinfo : EIATTR_NUM_BARRIERS
	.align		4
        /*0070*/ 	.byte	0x02, 0x4c
        /*0072*/ 	.byte	0x01
	.zero		1


	//----- nvinfo : EIATTR_INT_WARP_WIDE_INSTR_OFFSETS
	.align		4
        /*0074*/ 	.byte	0x04, 0x31
        /*0076*/ 	.short	(.L_30 - .L_29)


	//   ....[0]....
.L_29:
        /*0078*/ 	.word	0x000017d0


	//   ....[1]....
        /*007c*/ 	.word	0x00001820


	//   ....[2]....
        /*0080*/ 	.word	0x00001fe0


	//   ....[3]....
        /*0084*/ 	.word	0x00001ff0


	//   ....[4]....
        /*0088*/ 	.word	0x00002b90


	//   ....[5]....
        /*008c*/ 	.word	0x00002be0


	//----- nvinfo : EIATTR_COOP_GROUP_MASK_REGIDS
	.align		4
.L_30:
        /*0090*/ 	.byte	0x04, 0x29
        /*0092*/ 	.short	(.L_32 - .L_31)


	//   ....[0]....
.L_31:
        /*0094*/ 	.word	0xffffffff


	//   ....[1]....
        /*0098*/ 	.word	0xffffffff


	//   ....[2]....
        /*009c*/ 	.word	0xffffffff


	//   ....[3]....
        /*00a0*/ 	.word	0xffffffff


	//----- nvinfo : EIATTR_COOP_GROUP_INSTR_OFFSETS
	.align		4
.L_32:
        /*00a4*/ 	.byte	0x04, 0x28
        /*00a6*/ 	.short	(.L_34 - .L_33)


	//   ....[0]....
.L_33:
        /*00a8*/ 	.word	0x00000050


	//   ....[1]....
        /*00ac*/ 	.word	0x00000310


	//   ....[2]....
        /*00b0*/ 	.word	0x00002a20


	//   ....[3]....
        /*00b4*/ 	.word	0x00002c90


	//----- nvinfo : EIATTR_VRC_CTA_INIT_COUNT
	.align		4
.L_34:
        /*00b8*/ 	.byte	0x02, 0x4a
        /*00ba*/ 	.byte	0x80
	.zero		1


	//----- nvinfo : EIATTR_MBARRIER_INSTR_OFFSETS
	.align		4
        /*00bc*/ 	.byte	0x04, 0x39
        /*00be*/ 	.short	(.L_36 - .L_35)


	//   ....[0]....
.L_35:
        /*00c0*/ 	.word	0x00001d70
        /*00c4*/ 	.word	0x000000ff
        /*00c8*/ 	.word	0x0000a000
        /*00cc*/ 	.short	0x0100
        /*00ce*/ 	.byte	0x0a
	.zero		1


	//   ....[1]....
        /*00d0*/ 	.word	0x00002080
        /*00d4*/ 	.word	0x000000ff
        /*00d8*/ 	.word	0x0000a000
        /*00dc*/ 	.short	0x010a
        /*00de*/ 	.byte	0x0a
	.zero		1


	//   ....[2]....
        /*00e0*/ 	.word	0x000021d0
        /*00e4*/ 	.word	0x000000ff
        /*00e8*/ 	.word	0x0000a000
        /*00ec*/ 	.short	0x0108
        /*00ee*/ 	.byte	0x0a
	.zero		1


	//   ....[3]....
        /*00f0*/ 	.word	0x00002cb0
        /*00f4*/ 	.word	0x000000ff
        /*00f8*/ 	.word	0x0000a000
        /*00fc*/ 	.short	0x010a
        /*00fe*/ 	.byte	0x0a
	.zero		1


	//----- nvinfo : EIATTR_NUM_MBARRIERS
	.align		4
.L_36:
        /*0100*/ 	.byte	0x03, 0x38
        /*0102*/ 	.short	0x0001


	//----- nvinfo : EIATTR_EXIT_INSTR_OFFSETS
	.align		4
        /*0104*/ 	.byte	0x04, 0x1c
        /*0106*/ 	.short	(.L_38 - .L_37)


	//   ....[0]....
.L_37:
        /*0108*/ 	.word	0x00002ca0


	//----- nvinfo : EIATTR_REQNTID
	.align		4
.L_38:
        /*010c*/ 	.byte	0x04, 0x10
        /*010e*/ 	.short	(.L_40 - .L_39)
.L_39:
        /*0110*/ 	.word	0x00000100
        /*0114*/ 	.word	0x00000001
        /*0118*/ 	.word	0x00000001


	//----- nvinfo : EIATTR_CRS_STACK_SIZE
	.align		4
.L_40:
        /*011c*/ 	.byte	0x04, 0x1e
        /*011e*/ 	.short	(.L_42 - .L_41)
.L_41:
        /*0120*/ 	.word	0x00000000


	//----- nvinfo : EIATTR_CBANK_PARAM_SIZE
	.align		4
.L_42:
        /*0124*/ 	.byte	0x03, 0x19
        /*0126*/ 	.short	0x0028


	//----- nvinfo : EIATTR_PARAM_CBANK
	.align		4
        /*0128*/ 	.byte	0x04, 0x0a
        /*012a*/ 	.short	(.L_44 - .L_43)
	.align		4
.L_43:
        /*012c*/ 	.word	index@(.nv.constant0.gluon_mma)
        /*0130*/ 	.short	0x0380
        /*0132*/ 	.short	0x0028


	//----- nvinfo : EIATTR_SW_WAR
	.align		4
.L_44:
        /*0134*/ 	.byte	0x04, 0x36
        /*0136*/ 	.short	(.L_46 - .L_45)
.L_45:
        /*0138*/ 	.word	0x00000008
.L_46:


//--------------------- .nv.compat                --------------------------
	.section	.nv.compat,"",@"SHT_CUDA_COMPAT_INFO"
	.align	4
        /*0000*/ 	.byte	0x02, 0x02, 0x02, 0x00, 0x02, 0x05, 0x05, 0x00, 0x02, 0x03, 0x00, 0x00, 0x02, 0x06, 0x01, 0x00


//--------------------- .nv.callgraph             --------------------------
	.section	.nv.callgraph,"",@"SHT_CUDA_CALLGRAPH"
	.align	4
	.sectionentsize	8
	.align		4
        /*0000*/ 	.word	0x00000000
	.align		4
        /*0004*/ 	.word	0xffffffff
	.align		4
        /*0008*/ 	.word	0x00000000
	.align		4
        /*000c*/ 	.word	0xfffffffe
	.align		4
        /*0010*/ 	.word	0x00000000
	.align		4
        /*0014*/ 	.word	0xfffffffd
	.align		4
        /*0018*/ 	.word	0x00000000
	.align		4
        /*001c*/ 	.word	0xfffffffc


//--------------------- .text.gluon_mma           --------------------------
	.section	.text.gluon_mma,"ax",@progbits
	.align	128
        .global         gluon_mma
        .type           gluon_mma,@function
        .size           gluon_mma,(.L_x_15 - gluon_mma)
        .other          gluon_mma,@"STO_CUDA_ENTRY STV_DEFAULT"
gluon_mma:
.text.gluon_mma:
[----:B------:R-:W0:Y:S01]  /*0000*/  LDC R1, c[0x0][0x37c] ;  /* 0x0000df00ff017b82 */ /* 0x000e220000000800 */
[----:B------:R-:W1:Y:S02]  /*0010*/  S2R R0, SR_TID.X ;  /* 0x0000000000007919 */ /* 0x000e640000002100 */
[----:B-1----:R-:W-:-:S13]  /*0020*/  ISETP.GE.U32.AND P1, PT, R0, 0x20, PT ;  /* 0x000000200000780c */ /* 0x002fda0003f26070 */
[----:B------:R-:W-:Y:S05]  /*0030*/  @P1 BRA `(.L_x_0) ;  /* 0x0000000000b81947 */ /* 0x000fea0003800000 */
[----:B------:R-:W1:Y:S01]  /*0040*/  S2UR UR6, SR_CgaCtaId ;  /* 0x00000000000679c3 */ /* 0x000e620000008800 */
[----:B------:R-:W-:Y:S01]  /*0050*/  NOP ;  /* 0x0000000000007918 */ /* 0x000fe20000000000 */
[----:B------:R-:W-:Y:S02]  /*0060*/  UMOV UR4, 0x40 ;  /* 0x0000004000047882 */ /* 0x000fe40000000000 */
[----:B-1----:R-:W-:-:S09]  /*0070*/  ULEA UR4, UR6, UR4, 0x18 ;  /* 0x0000000406047291 */ /* 0x002fd2000f8ec0ff */
[----:B------:R-:W1:Y:S01]  /*0080*/  LDS.U8 R2, [UR4] ;  /* 0x00000004ff027984 */ /* 0x000e620008000000 */
[----:B------:R-:W-:Y:S02]  /*0090*/  UMOV UR4, 0x400 ;  /* 0x0000040000047882 */ /* 0x000fe40000000000 */
[----:B------:R-:W-:Y:S01]  /*00a0*/  ULEA UR4, UR6, UR4, 0x18 ;  /* 0x0000000406047291 */ /* 0x000fe2000f8ec0ff */
[----:B-1----:R-:W-:-:S13]  /*00b0*/  ISETP.NE.AND P0, PT, R2, RZ, PT ;  /* 0x000000ff0200720c */ /* 0x002fda0003f05270 */
[----:B------:R-:W-:Y:S05]  /*00c0*/  @P0 BRA `(.L_x_1) ;  /* 0x00000000007c0947 */ /* 0x000fea0003800000 */
[----:B------:R-:W-:-:S13]  /*00d0*/  ELECT P0, URZ, PT ;  /* 0x0000000000ff782f */ /* 0x000fda0003800000 */
[----:B------:R-:W-:Y:S05]  /*00e0*/  @!P0 BRA `(.L_x_2) ;  /* 0x0000000000848947 */ /* 0x000fea0003800000 */
[----:B------:R-:W-:Y:S01]  /*00f0*/  UMOV UR5, 0x8 ;  /* 0x0000000800057882 */ /* 0x000fe20000000000 */
[----:B------:R-:W-:Y:S02]  /*0100*/  IMAD.MOV.U32 R5, RZ, RZ, 0x1 ;  /* 0x00000001ff057424 */ /* 0x000fe400078e00ff */
[----:B------:R-:W-:Y:S02]  /*0110*/  IMAD.MOV.U32 R3, RZ, RZ, 0xff ;  /* 0x000000ffff037424 */ /* 0x000fe400078e00ff */
[----:B------:R-:W-:Y:S04]  /*0120*/  DEPBAR.LE SB1, 0x36 ;  /* 0x00009d800000791a */ /* 0x000fe80000000000 */
[----:B------:R-:W1:Y:S02]  /*0130*/  UTCATOMSWS.FIND_AND_SET.ALIGN UP0, UR5, UR5 ;  /* 0x00000005000575e3 */ /* 0x000e640008000800 */
[----:B-1----:R-:W-:-:S04]  /*0140*/  PLOP3.LUT P0, PT, PT, PT, UP0, 0x80, 0x8 ;  /* 0x000000000008781c */ /* 0x002fc80003f0f008 */
[----:B------:R-:W-:-:S04]  /*0150*/  SEL R2, RZ, 0xffffffff, !P0 ;  /* 0xffffffffff027807 */ /* 0x000fc80004000000 */
[----:B------:R-:W-:Y:S01]  /*0160*/  ISETP.NE.AND P0, PT, R2, RZ, PT ;  /* 0x000000ff0200720c */ /* 0x000fe20003f05270 */
[----:B------:R-:W-:-:S12]  /*0170*/  IMAD.U32 R2, RZ, RZ, UR5 ;  /* 0x00000005ff027e24 */ /* 0x000fd8000f8e00ff */
[----:B------:R-:W-:Y:S05]  /*0180*/  @P0 BRA `(.L_x_3) ;  /* 0x0000000000240947 */ /* 0x000fea0003800000 */
.L_x_4:
[----:B------:R-:W-:Y:S05]  /*0190*/  NANOSLEEP 0x64 ;  /* 0x000000640000795d */ /* 0x000fea0003800000 */
[----:B------:R-:W-:-:S05]  /*01a0*/  UMOV UR5, 0x8 ;  /* 0x0000000800057882 */ /* 0x000fca0000000000 */
[----:B------:R-:W-:Y:S04]  /*01b0*/  DEPBAR.LE SB1, 0x36 ;  /* 0x00009d800000791a */ /* 0x000fe80000000000 */
[----:B------:R-:W1:Y:S02]  /*01c0*/  UTCATOMSWS.FIND_AND_SET.ALIGN UP0, UR5, UR5 ;  /* 0x00000005000575e3 */ /* 0x000e640008000800 */
[----:B-1----:R-:W-:-:S04]  /*01d0*/  PLOP3.LUT P0, PT, PT, PT, UP0, 0x80, 0x8 ;  /* 0x000000000008781c */ /* 0x002fc80003f0f008 */
[----:B------:R-:W-:-:S04]  /*01e0*/  SEL R2, RZ, 0xffffffff, !P0 ;  /* 0xffffffffff027807 */ /* 0x000fc80004000000 */
[----:B------:R-:W-:Y:S01]  /*01f0*/  ISETP.NE.AND P0, PT, R2, RZ, PT ;  /* 0x000000ff0200720c */ /* 0x000fe20003f05270 */
[----:B------:R-:W-:-:S12]  /*0200*/  IMAD.U32 R2, RZ, RZ, UR5 ;  /* 0x00000005ff027e24 */ /* 0x000fd8000f8e00ff */
[----:B------:R-:W-:Y:S05]  /*0210*/  @!P0 BRA `(.L_x_4) ;  /* 0xfffffffc00dc8947 */ /* 0x000fea000383ffff */
.L_x_3:
[C---:B------:R-:W-:Y:S01]  /*0220*/  VIADD R4, R2.reuse, 0x10 ;  /* 0x0000001002047836 */ /* 0x040fe20000000000 */
[----:B------:R-:W-:Y:S01]  /*0230*/  UMOV UR5, 0x50 ;  /* 0x0000005000057882 */ /* 0x000fe20000000000 */
[----:B------:R-:W-:Y:S01]  /*0240*/  SHF.L.U32 R3, R3, R2, RZ ;  /* 0x0000000203037219 */ /* 0x000fe200000006ff */
[----:B------:R-:W-:Y:S01]  /*0250*/  ULEA UR5, UR6, UR5, 0x18 ;  /* 0x0000000506057291 */ /* 0x000fe2000f8ec0ff */
[----:B------:R-:W-:Y:S01]  /*0260*/  IMAD.SHL.U32 R2, R2, 0x20, RZ ;  /* 0x0000002002027824 */ /* 0x000fe200078e00ff */
[----:B------:R-:W-:-:S04]  /*0270*/  SHF.L.U32 R4, R5, R4, RZ ;  /* 0x0000000405047219 */ /* 0x000fc800000006ff */
[----:B------:R-:W-:-:S05]  /*0280*/  LOP3.LUT R3, R4, R3, RZ, 0xfc, !PT ;  /* 0x0000000304037212 */ /* 0x000fca00078efcff */
[----:B------:R1:W-:Y:S04]  /*0290*/  ATOMS.OR RZ, [UR5], R3 ;  /* 0x00000003ffff798c */ /* 0x0003e8000b000005 */
[----:B------:R1:W-:Y:S01]  /*02a0*/  STS [UR4], R2 ;  /* 0x00000002ff007988 */ /* 0x0003e20008000804 */
[----:B------:R-:W-:Y:S05]  /*02b0*/  BRA `(.L_x_2) ;  /* 0x0000000000107947 */ /* 0x000fea0003800000 */
.L_x_1:
[----:B------:R-:W-:-:S05]  /*02c0*/  IMAD.MOV.U32 R2, RZ, RZ, -0x1 ;  /* 0xffffffffff027424 */ /* 0x000fca00078e00ff */
[----:B------:R1:W-:Y:S02]  /*02d0*/  STS [UR4], R2 ;  /* 0x00000002ff007988 */ /* 0x0003e40008000804 */
[----:B-1----:R-:W-:-:S07]  /*02e0*/  MOV R2, 0x300 ;  /* 0x0000030000027802 */ /* 0x002fce0000000f00 */
[----:B0-----:R-:W-:Y:S05]  /*02f0*/  CALL.REL.NOINC `($__internal_1_$__cuda_sm10x_tcgen05_guardrail_trap_phase_invalid_during_alloc) ;  /* 0x0000002800847944 */ /* 0x001fea0003c00000 */
.L_x_2:
[----:B------:R-:W-:Y:S05]  /*0300*/  WARPSYNC.ALL ;  /* 0x0000000000007948 */ /* 0x000fea0003800000 */
[----:B------:R-:W-:Y:S01]  /*0310*/  NOP ;  /* 0x0000000000007918 */ /* 0x000fe20000000000 */
.L_x_0:
[----:B------:R-:W2:Y:S08]  /*0320*/  S2UR UR9, SR_CgaCtaId ;  /* 0x00000000000979c3 */ /* 0x000eb00000008800 */
[----:B------:R-:W-:Y:S01]  /*0330*/  BAR.SYNC.DEFER_BLOCKING 0x0 ;  /* 0x0000000000007b1d */ /* 0x000fe20000010000 */
[----:B------:R-:W-:Y:S02]  /*0340*/  SHF.R.U32.HI R74, RZ, 0x5, R0 ;  /* 0x00000005ff4a7819 */ /* 0x000fe40000011600 */
[----:B-1----:R-:W-:-:S02]  /*0350*/  LOP3.LUT R2, R0, 0xe0, RZ, 0xc0, !PT ;  /* 0x000000e000027812 */ /* 0x002fc400078ec0ff */
[----:B------:R-:W-:Y:S01]  /*0360*/  SGXT.U32 R74, R74, 0x3 ;  /* 0x000000034a4a781a */ /* 0x000fe20000000000 */
[----:B------:R-:W-:Y:S01]  /*0370*/  UMOV UR4, 0x400 ;  /* 0x0000040000047882 */ /* 0x000fe20000000000 */
[----:B------:R-:W1:Y:S01]  /*0380*/  LDCU.64 UR6, c[0x0][0x380] ;  /* 0x00007000ff0677ac */ /* 0x000e620008000a00 */
[----:B------:R-:W-:Y:S01]  /*0390*/  IMAD.SHL.U32 R27, R2, 0x4, RZ ;  /* 0x00000004021b7824 */ /* 0x000fe200078e00ff */
[----:B------:R-:W-:Y:S01]  /*03a0*/  LOP3.LUT R3, R0, 0x1f, RZ, 0xc0, !PT ;  /* 0x0000001f00037812 */ /* 0x000fe200078ec0ff */
[----:B------:R-:W3:Y:S01]  /*03b0*/  LDC.64 R12, c[0x0][0x388] ;  /* 0x0000e200ff0c7b82 */ /* 0x000ee20000000a00 */
[----:B------:R-:W4:Y:S01]  /*03c0*/  LDCU.64 UR20, c[0x0][0x358] ;  /* 0x00006b00ff1477ac */ /* 0x000f220008000a00 */
[C---:B------:R-:W-:Y:S02]  /*03d0*/  LOP3.LUT R68, R74.reuse, 0x8, RZ, 0xfc, !PT ;  /* 0x000000084a447812 */ /* 0x040fe400078efcff */
[----:B------:R-:W-:Y:S01]  /*03e0*/  LOP3.LUT R69, R74, 0x10, RZ, 0xfc, !PT ;  /* 0x000000104a457812 */ /* 0x000fe200078efcff */
[----:B--2---:R-:W-:Y:S01]  /*03f0*/  ULEA UR10, UR9, UR4, 0x18 ;  /* 0x00000004090a7291 */ /* 0x004fe2000f8ec0ff */
[----:B-1----:R-:W-:-:S02]  /*0400*/  IADD3 R4, P2, P3, R3, UR6, R27 ;  /* 0x0000000603047c10 */ /* 0x002fc4000fb5e01b */
[C---:B------:R-:W-:Y:S02]  /*0410*/  LEA R6, P0, R68.reuse, UR6, 0x7 ;  /* 0x0000000644067c11 */ /* 0x040fe4000f8038ff */
[----:B------:R-:W-:Y:S02]  /*0420*/  IADD3.X R5, PT, PT, RZ, UR7, RZ, P2, P3 ;  /* 0x00000007ff057c10 */ /* 0x000fe400097e64ff */
[----:B------:R-:W-:Y:S02]  /*0430*/  LEA R8, P2, R69, UR6, 0x7 ;  /* 0x0000000645087c11 */ /* 0x000fe4000f8438ff */
[----:B------:R-:W1:Y:S01]  /*0440*/  LDS R22, [UR10] ;  /* 0x0000000aff167984 */ /* 0x000e620008000800 */
[C---:B------:R-:W-:Y:S02]  /*0450*/  IADD3 R6, P3, PT, R3.reuse, R6, RZ ;  /* 0x0000000603067210 */ /* 0x040fe40007f7e0ff */
[----:B------:R-:W-:Y:S01]  /*0460*/  LEA.HI.X R7, R68, UR7, RZ, 0x7, P0 ;  /* 0x0000000744077c11 */ /* 0x000fe200080f3cff */
[----:B------:R-:W-:Y:S01]  /*0470*/  BAR.SYNC.DEFER_BLOCKING 0x0 ;  /* 0x0000000000007b1d */ /* 0x000fe20000010000 */
[----:B------:R-:W-:-:S02]  /*0480*/  IADD3 R8, P0, PT, R3, R8, RZ ;  /* 0x0000000803087210 */ /* 0x000fc40007f1e0ff */
[----:B------:R-:W-:Y:S01]  /*0490*/  LEA.HI.X R9, R69, UR7, RZ, 0x7, P2 ;  /* 0x0000000745097c11 */ /* 0x000fe200090f3cff */
[----:B------:R-:W-:Y:S01]  /*04a0*/  IMAD.X R7, RZ, RZ, R7, P3 ;  /* 0x000000ffff077224 */ /* 0x000fe200018e0607 */
[C---:B------:R-:W-:Y:S02]  /*04b0*/  LOP3.LUT R70, R74.reuse, 0x18, RZ, 0xfc, !PT ;  /* 0x000000184a467812 */ /* 0x040fe400078efcff */
[C---:B------:R-:W-:Y:S01]  /*04c0*/  LOP3.LUT R71, R74.reuse, 0x20, RZ, 0xfc, !PT ;  /* 0x000000204a477812 */ /* 0x040fe200078efcff */
[----:B------:R-:W-:Y:S01]  /*04d0*/  IMAD.X R9, RZ, RZ, R9, P0 ;  /* 0x000000ffff097224 */ /* 0x000fe200000e0609 */
[C---:B------:R-:W-:Y:S02]  /*04e0*/  LOP3.LUT R72, R74.reuse, 0x28, RZ, 0xfc, !PT ;  /* 0x000000284a487812 */ /* 0x040fe400078efcff */
[----:B------:R-:W-:Y:S02]  /*04f0*/  LOP3.LUT R73, R74, 0x30, RZ, 0xfc, !PT ;  /* 0x000000304a497812 */ /* 0x000fe400078efcff */
[----:B------:R-:W-:Y:S01]  /*0500*/  LEA R10, P2, R72, UR6, 0x7 ;  /* 0x00000006480a7c11 */ /* 0x000fe2000f8438ff */
[----:B----4-:R-:W5:Y:S04]  /*0510*/  LDG.E.U8 R29, desc[UR20][R4.64] ;  /* 0x00000014041d7981 */ /* 0x010f68000c1e1100 */
[----:B------:R-:W5:Y:S04]  /*0520*/  LDG.E.U8 R26, desc[UR20][R4.64+0x20] ;  /* 0x00002014041a7981 */ /* 0x000f68000c1e1100 */
[----:B------:R-:W5:Y:S04]  /*0530*/  LDG.E.U8 R89, desc[UR20][R4.64+0x40] ;  /* 0x0000401404597981 */ /* 0x000f68000c1e1100 */
[----:B------:R2:W5:Y:S04]  /*0540*/  LDG.E.U8 R52, desc[UR20][R4.64+0x60] ;  /* 0x0000601404347981 */ /* 0x000568000c1e1100 */
[----:B------:R-:W5:Y:S04]  /*0550*/  LDG.E.U8 R31, desc[UR20][R6.64] ;  /* 0x00000014061f7981 */ /* 0x000f68000c1e1100 */
[----:B------:R-:W5:Y:S01]  /*0560*/  LDG.E.U8 R28, desc[UR20][R6.64+0x20] ;  /* 0x00002014061c7981 */ /* 0x000f62000c1e1100 */
[----:B--2---:R-:W-:-:S03]  /*0570*/  LEA R4, P0, R70, UR6, 0x7 ;  /* 0x0000000646047c11 */ /* 0x004fc6000f8038ff */
[----:B------:R-:W5:Y:S04]  /*0580*/  LDG.E.U8 R91, desc[UR20][R6.64+0x40] ;  /* 0x00004014065b7981 */ /* 0x000f68000c1e1100 */
[----:B------:R2:W5:Y:S01]  /*0590*/  LDG.E.U8 R40, desc[UR20][R6.64+0x60] ;  /* 0x0000601406287981 */ /* 0x000562000c1e1100 */
[----:B------:R-:W-:Y:S02]  /*05a0*/  IADD3 R4, P4, PT, R3, R4, RZ ;  /* 0x0000000403047210 */ /* 0x000fe40007f9e0ff */
[----:B------:R-:W-:Y:S01]  /*05b0*/  LEA.HI.X R5, R70, UR7, RZ, 0x7, P0 ;  /* 0x0000000746057c11 */ /* 0x000fe200080f3cff */
[----:B------:R-:W5:Y:S04]  /*05c0*/  LDG.E.U8 R33, desc[UR20][R8.64] ;  /* 0x0000001408217981 */ /* 0x000f68000c1e1100 */
[----:B------:R-:W5:Y:S01]  /*05d0*/  LDG.E.U8 R30, desc[UR20][R8.64+0x20] ;  /* 0x00002014081e7981 */ /* 0x000f62000c1e1100 */
[----:B--2---:R-:W-:-:S03]  /*05e0*/  LEA R6, P3, R71, UR6, 0x7 ;  /* 0x0000000647067c11 */ /* 0x004fc6000f8638ff */
[----:B------:R-:W5:Y:S01]  /*05f0*/  LDG.E.U8 R97, desc[UR20][R8.64+0x40] ;  /* 0x0000401408617981 */ /* 0x000f62000c1e1100 */
[----:B------:R-:W-:Y:S02]  /*0600*/  IADD3 R6, P0, PT, R3, R6, RZ ;  /* 0x0000000603067210 */ /* 0x000fe40007f1e0ff */
[----:B------:R-:W-:Y:S01]  /*0610*/  LEA.HI.X R7, R71, UR7, RZ, 0x7, P3 ;  /* 0x0000000747077c11 */ /* 0x000fe200098f3cff */
[----:B------:R2:W5:Y:S01]  /*0620*/  LDG.E.U8 R42, desc[UR20][R8.64+0x60] ;  /* 0x00006014082a7981 */ /* 0x000562000c1e1100 */
[----:B------:R-:W-:Y:S01]  /*0630*/  LEA R14, P3, R73, UR6, 0x7 ;  /* 0x00000006490e7c11 */ /* 0x000fe2000f8638ff */
[----:B------:R-:W-:Y:S02]  /*0640*/  IMAD.X R5, RZ, RZ, R5, P4 ;  /* 0x000000ffff057224 */ /* 0x000fe400020e0605 */
[----:B------:R-:W-:Y:S01]  /*0650*/  IMAD.X R7, RZ, RZ, R7, P0 ;  /* 0x000000ffff077224 */ /* 0x000fe200000e0607 */
[C---:B------:R-:W-:Y:S02]  /*0660*/  IADD3 R14, P0, PT, R3.reuse, R14, RZ ;  /* 0x0000000e030e7210 */ /* 0x040fe40007f1e0ff */
[----:B------:R-:W-:Y:S01]  /*0670*/  LOP3.LUT R74, R74, 0x38, RZ, 0xfc, !PT ;  /* 0x000000384a4a7812 */ /* 0x000fe200078efcff */
[----:B---3--:R-:W-:Y:S01]  /*0680*/  IMAD.WIDE.U32 R18, R70, 0x100, R12 ;  /* 0x0000010046127825 */ /* 0x008fe200078e000c */
[----:B------:R-:W5:Y:S01]  /*0690*/  LDG.E.U8 R39, desc[UR20][R6.64] ;  /* 0x0000001406277981 */ /* 0x000f62000c1e1100 */
[----:B--2---:R-:W-:-:S02]  /*06a0*/  IADD3 R8, P4, PT, R3, R10, RZ ;  /* 0x0000000a03087210 */ /* 0x004fc40007f9e0ff */
[----:B------:R-:W-:Y:S01]  /*06b0*/  LEA.HI.X R9, R72, UR7, RZ, 0x7, P2 ;  /* 0x0000000748097c11 */ /* 0x000fe200090f3cff */
[----:B------:R-:W5:Y:S01]  /*06c0*/  LDG.E.U8 R34, desc[UR20][R6.64+0x20] ;  /* 0x0000201406227981 */ /* 0x000f62000c1e1100 */
[----:B------:R-:W-:-:S03]  /*06d0*/  LEA.HI.X R10, R73, UR7, RZ, 0x7, P3 ;  /* 0x00000007490a7c11 */ /* 0x000fc600098f3cff */
[----:B------:R-:W-:Y:S01]  /*06e0*/  IMAD.X R9, RZ, RZ, R9, P4 ;  /* 0x000000ffff097224 */ /* 0x000fe200020e0609 */
[----:B------:R-:W5:Y:S01]  /*06f0*/  LDG.E.U8 R103, desc[UR20][R6.64+0x40] ;  /* 0x0000401406677981 */ /* 0x000f62000c1e1100 */
[----:B------:R-:W-:-:S03]  /*0700*/  IMAD.X R15, RZ, RZ, R10, P0 ;  /* 0x000000ffff0f7224 */ /* 0x000fc600000e060a */
[----:B------:R2:W5:Y:S01]  /*0710*/  LDG.E.U8 R44, desc[UR20][R6.64+0x60] ;  /* 0x00006014062c7981 */ /* 0x000562000c1e1100 */
[----:B------:R-:W-:Y:S01]  /*0720*/  LEA R16, P0, R74, UR6, 0x7 ;  /* 0x000000064a107c11 */ /* 0x000fe2000f8038ff */
[--C-:B------:R-:W-:Y:S02]  /*0730*/  IMAD.WIDE.U32 R20, R71, 0x100, R12.reuse ;  /* 0x0000010047147825 */ /* 0x100fe400078e000c */
[----:B------:R-:W5:Y:S04]  /*0740*/  LDG.E.U8 R37, desc[UR20][R4.64] ;  /* 0x0000001404257981 */ /* 0x000f68000c1e1100 */
[----:B------:R-:W5:Y:S01]  /*0750*/  LDG.E.U8 R32, desc[UR20][R4.64+0x20] ;  /* 0x0000201404207981 */ /* 0x000f62000c1e1100 */
[----:B--2---:R-:W-:-:S03]  /*0760*/  IMAD.WIDE.U32 R6, R69, 0x100, R12 ;  /* 0x0000010045067825 */ /* 0x004fc600078e000c */
[----:B------:R-:W5:Y:S04]  /*0770*/  LDG.E.U8 R99, desc[UR20][R4.64+0x40] ;  /* 0x0000401404637981 */ /* 0x000f68000c1e1100 */
[----:B------:R2:W5:Y:S01]  /*0780*/  LDG.E.U8 R46, desc[UR20][R4.64+0x60] ;  /* 0x00006014042e7981 */ /* 0x000562000c1e1100 */
[----:B------:R-:W-:-:S03]  /*0790*/  LEA.HI.X R11, R74, UR7, RZ, 0x7, P0 ;  /* 0x000000074a0b7c11 */ /* 0x000fc600080f3cff */
[----:B------:R-:W5:Y:S01]  /*07a0*/  LDG.E.U8 R41, desc[UR20][R8.64] ;  /* 0x0000001408297981 */ /* 0x000f62000c1e1100 */
[----:B------:R-:W-:-:S03]  /*07b0*/  IADD3 R16, P0, PT, R3, R16, RZ ;  /* 0x0000001003107210 */ /* 0x000fc60007f1e0ff */
[----:B------:R-:W5:Y:S01]  /*07c0*/  LDG.E.U8 R56, desc[UR20][R8.64+0x20] ;  /* 0x0000201408387981 */ /* 0x000f62000c1e1100 */
[----:B--2---:R-:W-:-:S03]  /*07d0*/  IMAD.WIDE.U32 R4, R68, 0x100, R12 ;  /* 0x0000010044047825 */ /* 0x004fc600078e000c */
[----:B------:R-:W5:Y:S04]  /*07e0*/  LDG.E.U8 R105, desc[UR20][R8.64+0x40] ;  /* 0x0000401408697981 */ /* 0x000f68000c1e1100 */
[----:B------:R2:W5:Y:S01]  /*07f0*/  LDG.E.U8 R48, desc[UR20][R8.64+0x60] ;  /* 0x0000601408307981 */ /* 0x000562000c1e1100 */
[C---:B------:R-:W-:Y:S02]  /*0800*/  IADD3 R10, P2, PT, R3.reuse, R4, RZ ;  /* 0x00000004030a7210 */ /* 0x040fe40007f5e0ff */
[C---:B------:R-:W-:Y:S01]  /*0810*/  IADD3 R4, P5, PT, R3.reuse, R20, RZ ;  /* 0x0000001403047210 */ /* 0x040fe20007fbe0ff */
[----:B------:R-:W5:Y:S04]  /*0820*/  LDG.E.U8 R109, desc[UR20][R14.64] ;  /* 0x000000140e6d7981 */ /* 0x000f68000c1e1100 */
[----:B------:R-:W5:Y:S01]  /*0830*/  LDG.E.U8 R58, desc[UR20][R14.64+0x20] ;  /* 0x000020140e3a7981 */ /* 0x000f62000c1e1100 */
[----:B--2---:R-:W-:-:S02]  /*0840*/  IADD3 R8, P3, PT, R3, R6, RZ ;  /* 0x0000000603087210 */ /* 0x004fc40007f7e0ff */
[----:B------:R-:W-:Y:S01]  /*0850*/  IADD3 R6, P4, PT, R3, R18, RZ ;  /* 0x0000001203067210 */ /* 0x000fe20007f9e0ff */
[----:B------:R-:W5:Y:S02]  /*0860*/  LDG.E.U8 R107, desc[UR20][R14.64+0x40] ;  /* 0x000040140e6b7981 */ /* 0x000f64000c1e1100 */
[----:B------:R-:W-:Y:S02]  /*0870*/  IMAD.X R9, RZ, RZ, R7, P3 ;  /* 0x000000ffff097224 */ /* 0x000fe400018e0607 */
[----:B------:R2:W5:Y:S01]  /*0880*/  LDG.E.U8 R50, desc[UR20][R14.64+0x60] ;  /* 0x000060140e327981 */ /* 0x000562000c1e1100 */
[----:B------:R-:W-:Y:S02]  /*0890*/  IMAD.X R7, RZ, RZ, R19, P4 ;  /* 0x000000ffff077224 */ /* 0x000fe400020e0613 */
[----:B------:R-:W-:Y:S01]  /*08a0*/  IMAD.X R17, RZ, RZ, R11, P0 ;  /* 0x000000ffff117224 */ /* 0x000fe200000e060b */
[----:B-1----:R-:W-:Y:S01]  /*08b0*/  R2UR UR11, R22 ;  /* 0x00000000160b72ca */ /* 0x002fe200000e0000 */
[----:B------:R-:W-:Y:S01]  /*08c0*/  IMAD.WIDE.U32 R18, R73, 0x100, R12 ;  /* 0x0000010049127825 */ /* 0x000fe200078e000c */
[----:B------:R-:W-:Y:S01]  /*08d0*/  SHF.R.U32.HI R75, RZ, 0x1, R2 ;  /* 0x00000001ff4b7819 */ /* 0x000fe20000011602 */
[----:B------:R-:W5:Y:S02]  /*08e0*/  LDG.E.U8 R95, desc[UR20][R8.64] ;  /* 0x00000014085f7981 */ /* 0x000f64000c1e1100 */
[----:B------:R-:W-:-:S02]  /*08f0*/  IMAD.X R11, RZ, RZ, R5, P2 ;  /* 0x000000ffff0b7224 */ /* 0x000fc400010e0605 */
[----:B--2---:R-:W-:Y:S01]  /*0900*/  IMAD.WIDE.U32 R14, R72, 0x100, R12 ;  /* 0x00000100480e7825 */ /* 0x004fe200078e000c */
[C---:B------:R-:W-:Y:S01]  /*0910*/  IADD3 R18, P3, PT, R3.reuse, R18, RZ ;  /* 0x0000001203127210 */ /* 0x040fe20007f7e0ff */
[----:B------:R-:W5:Y:S02]  /*0920*/  LDG.E.U8 R111, desc[UR20][R16.64] ;  /* 0x00000014106f7981 */ /* 0x000f64000c1e1100 */
[----:B------:R-:W-:Y:S01]  /*0930*/  IMAD.X R5, RZ, RZ, R21, P5 ;  /* 0x000000ffff057224 */ /* 0x000fe200028e0615 */
[----:B------:R-:W-:Y:S01]  /*0940*/  IADD3 R14, P0, PT, R3, R14, RZ ;  /* 0x0000000e030e7210 */ /* 0x000fe20007f1e0ff */
[----:B------:R-:W-:Y:S01]  /*0950*/  IMAD.WIDE.U32 R22, R2, 0x8, R12 ;  /* 0x0000000802167825 */ /* 0x000fe200078e000c */
[----:B------:R-:W-:Y:S01]  /*0960*/  LOP3.LUT R20, R27, 0x1f, R0, 0xf8, !PT ;  /* 0x0000001f1b147812 */ /* 0x000fe200078ef800 */
[----:B------:R-:W5:Y:S02]  /*0970*/  LDG.E.U8 R60, desc[UR20][R16.64+0x20] ;  /* 0x00002014103c7981 */ /* 0x000f64000c1e1100 */
[----:B------:R-:W-:-:S02]  /*0980*/  IMAD.WIDE.U32 R24, R74, 0x100, R12 ;  /* 0x000001004a187825 */ /* 0x000fc400078e000c */
[----:B------:R-:W5:Y:S01]  /*0990*/  LDG.E.U8 R113, desc[UR20][R16.64+0x40] ;  /* 0x0000401410717981 */ /* 0x000f62000c1e1100 */
[----:B------:R-:W-:-:S03]  /*09a0*/  IADD3 R12, P2, PT, R3, R22, RZ ;  /* 0x00000016030c7210 */ /* 0x000fc60007f5e0ff */
[----:B------:R1:W5:Y:S01]  /*09b0*/  LDG.E.U8 R54, desc[UR20][R16.64+0x60] ;  /* 0x0000601410367981 */ /* 0x000362000c1e1100 */
[----:B------:R-:W-:-:S03]  /*09c0*/  IMAD.X R15, RZ, RZ, R15, P0 ;  /* 0x000000ffff0f7224 */ /* 0x000fc600000e060f */
[----:B------:R2:W5:Y:S01]  /*09d0*/  LDG.E.U8 R101, desc[UR20][R10.64] ;  /* 0x000000140a657981 */ /* 0x000562000c1e1100 */
[----:B------:R-:W-:-:S03]  /*09e0*/  IMAD.X R19, RZ, RZ, R19, P3 ;  /* 0x000000ffff137224 */ /* 0x000fc600018e0613 */
[----:B------:R2:W5:Y:S01]  /*09f0*/  LDG.E.U8 R93, desc[UR20][R10.64+0x80] ;  /* 0x000080140a5d7981 */ /* 0x000562000c1e1100 */
[----:B------:R-:W-:-:S03]  /*0a00*/  LOP3.LUT R20, R20, R75, RZ, 0x3c, !PT ;  /* 0x0000004b14147212 */ /* 0x000fc600078e3cff */
[----:B------:R2:W5:Y:S01]  /*0a10*/  LDG.E.U8 R85, desc[UR20][R8.64+0x80] ;  /* 0x0000801408557981 */ /* 0x000562000c1e1100 */
[----:B-1----:R-:W-:-:S03]  /*0a20*/  IADD3 R16, P4, PT, R3, R24, RZ ;  /* 0x0000001803107210 */ /* 0x002fc60007f9e0ff */
[----:B------:R2:W5:Y:S04]  /*0a30*/  LDG.E.U8 R87, desc[UR20][R6.64] ;  /* 0x0000001406577981 */ /* 0x000568000c1e1100 */
[----:B------:R2:W5:Y:S04]  /*0a40*/  LDG.E.U8 R65, desc[UR20][R6.64+0x80] ;  /* 0x0000801406417981 */ /* 0x000568000c1e1100 */
[----:B------:R2:W5:Y:S01]  /*0a50*/  LDG.E.U8 R67, desc[UR20][R4.64] ;  /* 0x0000001404437981 */ /* 0x000562000c1e1100 */
[----:B------:R-:W-:Y:S05]  /*0a60*/  @P1 BRA `(.L_x_5) ;  /* 0x0000000000181947 */ /* 0x000fea0003800000 */
[----:B------:R-:W-:Y:S01]  /*0a70*/  ELECT P0, URZ, PT ;  /* 0x0000000000ff782f */ /* 0x000fe20003800000 */
[----:B------:R-:W-:Y:S01]  /*0a80*/  IMAD.MOV.U32 R21, RZ, RZ, 0x1 ;  /* 0x00000001ff157424 */ /* 0x000fe200078e00ff */
[----:B------:R-:W-:Y:S01]  /*0a90*/  UMOV UR4, 0x40 ;  /* 0x0000004000047882 */ /* 0x000fe20000000000 */
[----:B------:R-:W-:Y:S01]  /*0aa0*/  UVIRTCOUNT.DEALLOC.SMPOOL 0x80 ;  /* 0x000000800000784c */ /* 0x000fe20000000000 */
[----:B------:R-:W-:-:S09]  /*0ab0*/  ULEA UR4, UR9, UR4, 0x18 ;  /* 0x0000000409047291 */ /* 0x000fd2000f8ec0ff */
[----:B------:R1:W-:Y:S03]  /*0ac0*/  @P0 STS.U8 [UR4], R21 ;  /* 0x00000015ff000988 */ /* 0x0003e60008000004 */
.L_x_5:
[----:B------:R-:W-:Y:S01]  /*0ad0*/  IMAD.X R13, RZ, RZ, R23, P2 ;  /* 0x000000ffff0d7224 */ /* 0x000fe200010e0617 */
[C---:B------:R-:W-:Y:S01]  /*0ae0*/  LOP3.LUT R35, R20.reuse, 0x20, RZ, 0x3c, !PT ;  /* 0x0000002014237812 */ /* 0x040fe200078e3cff */
[----:B------:R-:W-:Y:S01]  /*0af0*/  IMAD.X R17, RZ, RZ, R25, P4 ;  /* 0x000000ffff117224 */ /* 0x000fe200020e0619 */
[----:B-----5:R3:W-:Y:S04]  /*0b00*/  STS.U8 [R20+UR10+0x8000], R29 ;  /* 0x0080001d14007988 */ /* 0x0207e8000800000a */
[----:B------:R-:W-:Y:S04]  /*0b10*/  STS.U8 [R20+UR10+0x8400], R31 ;  /* 0x0084001f14007988 */ /* 0x000fe8000800000a */
[----:B------:R-:W-:Y:S04]  /*0b20*/  STS.U8 [R20+UR10+0x8800], R33 ;  /* 0x0088002114007988 */ /* 0x000fe8000800000a */
[----:B------:R-:W-:Y:S04]  /*0b30*/  STS.U8 [R20+UR10+0x8c00], R37 ;  /* 0x008c002514007988 */ /* 0x000fe8000800000a */
[----:B------:R-:W-:Y:S04]  /*0b40*/  STS.U8 [R20+UR10+0x9000], R39 ;  /* 0x0090002714007988 */ /* 0x000fe8000800000a */
[----:B------:R4:W-:Y:S04]  /*0b50*/  STS.U8 [R20+UR10+0x9400], R41 ;  /* 0x0094002914007988 */ /* 0x0009e8000800000a */
[----:B------:R-:W-:Y:S04]  /*0b60*/  STS.U8 [R20+UR10+0x9800], R109 ;  /* 0x0098006d14007988 */ /* 0x000fe8000800000a */
[----:B------:R-:W-:Y:S04]  /*0b70*/  STS.U8 [R20+UR10+0x9c00], R111 ;  /* 0x009c006f14007988 */ /* 0x000fe8000800000a */
[----:B--2---:R-:W2:Y:S04]  /*0b80*/  LDG.E.U8 R77, desc[UR20][R4.64+0x80] ;  /* 0x00008014044d7981 */ /* 0x004ea8000c1e1100 */
[----:B------:R-:W2:Y:S04]  /*0b90*/  LDG.E.U8 R79, desc[UR20][R14.64] ;  /* 0x000000140e4f7981 */ /* 0x000ea8000c1e1100 */
        /* <DEDUP_REMOVED lines=13> */
[----:B---3--:R-:W3:Y:S04]  /*0c70*/  LDG.E.U8 R29, desc[UR20][R12.64+0x5800] ;  /* 0x005800140c1d7981 */ /* 0x008ee8000c1e1100 */
[----:B------:R-:W2:Y:S04]  /*0c80*/  LDG.E.U8 R27, desc[UR20][R12.64+0x5880] ;  /* 0x005880140c1b7981 */ /* 0x000ea8000c1e1100 */
[----:B------:R-:W2:Y:S04]  /*0c90*/  LDG.E.U8 R25, desc[UR20][R12.64+0x6000] ;  /* 0x006000140c197981 */ /* 0x000ea8000c1e1100 */
[----:B------:R-:W2:Y:S04]  /*0ca0*/  LDG.E.U8 R23, desc[UR20][R12.64+0x6080] ;  /* 0x006080140c177981 */ /* 0x000ea8000c1e1100 */
[----:B-1----:R-:W2:Y:S04]  /*0cb0*/  LDG.E.U8 R21, desc[UR20][R12.64+0x6800] ;  /* 0x006800140c157981 */ /* 0x002ea8000c1e1100 */
[----:B------:R-:W-:Y:S04]  /*0cc0*/  STS.U8 [R35+UR10+0x8000], R26 ;  /* 0x0080001a23007988 */ /* 0x000fe8000800000a */
[----:B------:R-:W-:Y:S04]  /*0cd0*/  STS.U8 [R35+UR10+0x8400], R28 ;  /* 0x0084001c23007988 */ /* 0x000fe8000800000a */
[----:B------:R-:W-:Y:S04]  /*0ce0*/  STS.U8 [R35+UR10+0x8800], R30 ;  /* 0x0088001e23007988 */ /* 0x000fe8000800000a */
[----:B------:R-:W-:Y:S04]  /*0cf0*/  STS.U8 [R35+UR10+0x8c00], R32 ;  /* 0x008c002023007988 */ /* 0x000fe8000800000a */
[----:B------:R1:W-:Y:S04]  /*0d00*/  STS.U8 [R35+UR10+0x9000], R34 ;  /* 0x0090002223007988 */ /* 0x0003e8000800000a */
[----:B------:R-:W-:Y:S04]  /*0d10*/  STS.U8 [R35+UR10+0x9800], R58 ;  /* 0x0098003a23007988 */ /* 0x000fe8000800000a */
[----:B----4-:R-:W4:Y:S04]  /*0d20*/  LDG.E.U8 R41, desc[UR20][R12.64+0x6880] ;  /* 0x006880140c297981 */ /* 0x010f28000c1e1100 */
[----:B------:R-:W3:Y:S04]  /*0d30*/  LDG.E.U8 R39, desc[UR20][R12.64+0x7000] ;  /* 0x007000140c277981 */ /* 0x000ee8000c1e1100 */
[----:B------:R-:W3:Y:S04]  /*0d40*/  LDG.E.U8 R37, desc[UR20][R12.64+0x7080] ;  /* 0x007080140c257981 */ /* 0x000ee8000c1e1100 */
[----:B------:R-:W3:Y:S04]  /*0d50*/  LDG.E.U8 R33, desc[UR20][R12.64+0x7800] ;  /* 0x007800140c217981 */ /* 0x000ee8000c1e1100 */
[----:B------:R-:W3:Y:S04]  /*0d60*/  LDG.E.U8 R31, desc[UR20][R12.64+0x7880] ;  /* 0x007880140c1f7981 */ /* 0x000ee8000c1e1100 */
[----:B------:R0:W-:Y:S04]  /*0d70*/  STS.U8 [R35+UR10+0x9c00], R60 ;  /* 0x009c003c23007988 */ /* 0x0001e8000800000a */
[----:B------:R-:W3:Y:S04]  /*0d80*/  LDG.E.U8 R22, desc[UR20][R10.64+0x20] ;  /* 0x000020140a167981 */ /* 0x000ee8000c1e1100 */
[----:B------:R-:W3:Y:S04]  /*0d90*/  LDG.E.U8 R38, desc[UR20][R10.64+0xa0] ;  /* 0x0000a0140a267981 */ /* 0x000ee8000c1e1100 */
[----:B------:R-:W3:Y:S04]  /*0da0*/  LDG.E.U8 R36, desc[UR20][R8.64+0x20] ;  /* 0x0000201408247981 */ /* 0x000ee8000c1e1100 */
[----:B-1----:R-:W3:Y:S04]  /*0db0*/  LDG.E.U8 R34, desc[UR20][R8.64+0xa0] ;  /* 0x0000a01408227981 */ /* 0x002ee8000c1e1100 */
[----:B------:R-:W3:Y:S04]  /*0dc0*/  LDG.E.U8 R32, desc[UR20][R6.64+0x20] ;  /* 0x0000201406207981 */ /* 0x000ee8000c1e1100 */
[----:B------:R-:W3:Y:S04]  /*0dd0*/  LDG.E.U8 R30, desc[UR20][R6.64+0xa0] ;  /* 0x0000a014061e7981 */ /* 0x000ee8000c1e1100 */
[----:B------:R-:W3:Y:S04]  /*0de0*/  LDG.E.U8 R28, desc[UR20][R4.64+0x20] ;  /* 0x00002014041c7981 */ /* 0x000ee8000c1e1100 */
[----:B------:R-:W3:Y:S04]  /*0df0*/  LDG.E.U8 R26, desc[UR20][R4.64+0xa0] ;  /* 0x0000a014041a7981 */ /* 0x000ee8000c1e1100 */
[----:B0-----:R-:W3:Y:S04]  /*0e00*/  LDG.E.U8 R60, desc[UR20][R14.64+0x20] ;  /* 0x000020140e3c7981 */ /* 0x001ee8000c1e1100 */
[----:B------:R-:W3:Y:S04]  /*0e10*/  LDG.E.U8 R62, desc[UR20][R12.64+0x20] ;  /* 0x000020140c3e7981 */ /* 0x000ee8000c1e1100 */
[----:B------:R-:W3:Y:S04]  /*0e20*/  LDG.E.U8 R64, desc[UR20][R12.64+0xa0] ;  /* 0x0000a0140c407981 */ /* 0x000ee8000c1e1100 */
[----:B------:R-:W3:Y:S04]  /*0e30*/  LDG.E.U8 R66, desc[UR20][R14.64+0xa0] ;  /* 0x0000a0140e427981 */ /* 0x000ee8000c1e1100 */
[----:B------:R-:W3:Y:S04]  /*0e40*/  LDG.E.U8 R76, desc[UR20][R18.64+0x20] ;  /* 0x00002014124c7981 */ /* 0x000ee8000c1e1100 */
[----:B------:R-:W3:Y:S04]  /*0e50*/  LDG.E.U8 R78, desc[UR20][R18.64+0xa0] ;  /* 0x0000a014124e7981 */ /* 0x000ee8000c1e1100 */
[----:B------:R-:W3:Y:S01]  /*0e60*/  LDG.E.U8 R58, desc[UR20][R12.64+0x48a0] ;  /* 0x0048a0140c3a7981 */ /* 0x000ee2000c1e1100 */
[----:B------:R-:W-:-:S02]  /*0e70*/  LOP3.LUT R24, R20, 0x40, RZ, 0x3c, !PT ;  /* 0x0000004014187812 */ /* 0x000fc400078e3cff */
[----:B------:R-:W-:Y:S01]  /*0e80*/  LOP3.LUT R109, R20, 0x60, RZ, 0x3c, !PT ;  /* 0x00000060146d7812 */ /* 0x000fe200078e3cff */
[----:B------:R-:W-:Y:S04]  /*0e90*/  STS.U8 [R35+UR10+0x9400], R56 ;  /* 0x0094003823007988 */ /* 0x000fe8000800000a */
        /* <DEDUP_REMOVED lines=8> */
[----:B------:R0:W-:Y:S04]  /*0f20*/  STS.U8 [R109+UR10+0x8000], R52 ;  /* 0x008000346d007988 */ /* 0x0001e8000800000a */
[----:B------:R1:W-:Y:S04]  /*0f30*/  STS.U8 [R109+UR10+0x8400], R40 ;  /* 0x008400286d007988 */ /* 0x0003e8000800000a */
[----:B------:R1:W-:Y:S04]  /*0f40*/  STS.U8 [R109+UR10+0x8800], R42 ;  /* 0x0088002a6d007988 */ /* 0x0003e8000800000a */
[----:B0-----:R-:W4:Y:S04]  /*0f50*/  LDG.E.U8 R52, desc[UR20][R12.64+0x50a0] ;  /* 0x0050a0140c347981 */ /* 0x001f28000c1e1100 */
[----:B------:R-:W-:Y:S04]  /*0f60*/  STS.U8 [R109+UR10+0x8c00], R46 ;  /* 0x008c002e6d007988 */ /* 0x000fe8000800000a */
[----:B------:R0:W-:Y:S04]  /*0f70*/  STS.U8 [R109+UR10+0x9000], R44 ;  /* 0x0090002c6d007988 */ /* 0x0001e8000800000a */
[----:B------:R0:W-:Y:S04]  /*0f80*/  STS.U8 [R109+UR10+0x9400], R48 ;  /* 0x009400306d007988 */ /* 0x0001e8000800000a */
[----:B------:R-:W-:Y:S04]  /*0f90*/  STS.U8 [R109+UR10+0x9800], R50 ;  /* 0x009800326d007988 */ /* 0x000fe8000800000a */
[----:B------:R-:W-:Y:S04]  /*0fa0*/  STS.U8 [R109+UR10+0x9c00], R54 ;  /* 0x009c00366d007988 */ /* 0x000fe8000800000a */
[----:B------:R-:W4:Y:S04]  /*0fb0*/  LDG.E.U8 R89, desc[UR20][R10.64+0x40] ;  /* 0x000040140a597981 */ /* 0x000f28000c1e1100 */
[----:B------:R-:W4:Y:S04]  /*0fc0*/  LDG.E.U8 R91, desc[UR20][R10.64+0xc0] ;  /* 0x0000c0140a5b7981 */ /* 0x000f28000c1e1100 */
[----:B-1----:R-:W4:Y:S04]  /*0fd0*/  LDG.E.U8 R40, desc[UR20][R10.64+0x60] ;  /* 0x000060140a287981 */ /* 0x002f28000c1e1100 */
[----:B------:R-:W4:Y:S04]  /*0fe0*/  LDG.E.U8 R42, desc[UR20][R10.64+0xe0] ;  /* 0x0000e0140a2a7981 */ /* 0x000f28000c1e1100 */
[----:B------:R1:W-:Y:S04]  /*0ff0*/  STS.U8 [R20+UR10+0x400], R101 ;  /* 0x0004006514007988 */ /* 0x0003e8000800000a */
[----:B------:R-:W4:Y:S04]  /*1000*/  LDG.E.U8 R99, desc[UR20][R8.64+0x40] ;  /* 0x0000401408637981 */ /* 0x000f28000c1e1100 */
[----:B------:R-:W4:Y:S04]  /*1010*/  LDG.E.U8 R97, desc[UR20][R8.64+0xc0] ;  /* 0x0000c01408617981 */ /* 0x000f28000c1e1100 */
[----:B0-----:R-:W4:Y:S04]  /*1020*/  LDG.E.U8 R44, desc[UR20][R8.64+0x60] ;  /* 0x00006014082c7981 */ /* 0x001f28000c1e1100 */
[----:B------:R-:W4:Y:S04]  /*1030*/  LDG.E.U8 R46, desc[UR20][R8.64+0xe0] ;  /* 0x0000e014082e7981 */ /* 0x000f28000c1e1100 */
[----:B------:R0:W-:Y:S04]  /*1040*/  STS.U8 [R20+UR10+0x4400], R93 ;  /* 0x0044005d14007988 */ /* 0x0001e8000800000a */
[----:B------:R-:W4:Y:S04]  /*1050*/  LDG.E.U8 R103, desc[UR20][R6.64+0x40] ;  /* 0x0000401406677981 */ /* 0x000f28000c1e1100 */
[----:B------:R-:W4:Y:S04]  /*1060*/  LDG.E.U8 R105, desc[UR20][R6.64+0xc0] ;  /* 0x0000c01406697981 */ /* 0x000f28000c1e1100 */
[----:B------:R-:W4:Y:S04]  /*1070*/  LDG.E.U8 R48, desc[UR20][R6.64+0x60] ;  /* 0x0000601406307981 */ /* 0x000f28000c1e1100 */
[----:B------:R-:W4:Y:S04]  /*1080*/  LDG.E.U8 R10, desc[UR20][R6.64+0xe0] ;  /* 0x0000e014060a7981 */ /* 0x000f28000c1e1100 */
[----:B------:R0:W-:Y:S04]  /*1090*/  STS.U8 [R20+UR10+0x4800], R85 ;  /* 0x0048005514007988 */ /* 0x0001e8000800000a */
[----:B-1----:R-:W4:Y:S04]  /*10a0*/  LDG.E.U8 R101, desc[UR20][R4.64+0x40] ;  /* 0x0000401404657981 */ /* 0x002f28000c1e1100 */
[----:B------:R-:W4:Y:S04]  /*10b0*/  LDG.E.U8 R11, desc[UR20][R4.64+0xc0] ;  /* 0x0000c014040b7981 */ /* 0x000f28000c1e1100 */
[----:B------:R-:W4:Y:S04]  /*10c0*/  LDG.E.U8 R8, desc[UR20][R4.64+0x60] ;  /* 0x0000601404087981 */ /* 0x000f28000c1e1100 */
[----:B------:R-:W4:Y:S04]  /*10d0*/  LDG.E.U8 R50, desc[UR20][R4.64+0xe0] ;  /* 0x0000e01404327981 */ /* 0x000f28000c1e1100 */
[----:B------:R1:W-:Y:S04]  /*10e0*/  STS.U8 [R20+UR10+0x4c00], R65 ;  /* 0x004c004114007988 */ /* 0x0003e8000800000a */
[----:B0-----:R-:W4:Y:S04]  /*10f0*/  LDG.E.U8 R93, desc[UR20][R14.64+0x40] ;  /* 0x000040140e5d7981 */ /* 0x001f28000c1e1100 */
[----:B------:R-:W4:Y:S04]  /*1100*/  LDG.E.U8 R9, desc[UR20][R14.64+0xc0] ;  /* 0x0000c0140e097981 */ /* 0x000f28000c1e1100 */
        /* <DEDUP_REMOVED lines=8> */
[----:B------:R-:W-:Y:S04]  /*1190*/  STS.U8 [R20+UR10+0x800], R95 ;  /* 0x0008005f14007988 */ /* 0x000fe8000800000a */
[----:B------:R-:W-:Y:S04]  /*11a0*/  STS.U8 [R20+UR10+0xc00], R87 ;  /* 0x000c005714007988 */ /* 0x000fe8000800000a */
[----:B------:R-:W-:Y:S04]  /*11b0*/  STS.U8 [R20+UR10+0x1000], R67 ;  /* 0x0010004314007988 */ /* 0x000fe8000800000a */
[----:B--2---:R-:W-:Y:S04]  /*11c0*/  STS.U8 [R20+UR10+0x5000], R77 ;  /* 0x0050004d14007988 */ /* 0x004fe8000800000a */
[----:B------:R-:W-:Y:S04]  /*11d0*/  STS.U8 [R20+UR10+0x1400], R79 ;  /* 0x0014004f14007988 */ /* 0x000fe8000800000a */
[----:B------:R-:W2:Y:S04]  /*11e0*/  LDG.E.U8 R85, desc[UR20][R18.64+0x40] ;  /* 0x0000401412557981 */ /* 0x000ea8000c1e1100 */
[----:B------:R-:W2:Y:S04]  /*11f0*/  LDG.E.U8 R7, desc[UR20][R18.64+0xc0] ;  /* 0x0000c01412077981 */ /* 0x000ea8000c1e1100 */
[----:B------:R-:W2:Y:S04]  /*1200*/  LDG.E.U8 R4, desc[UR20][R18.64+0x60] ;  /* 0x0000601412047981 */ /* 0x000ea8000c1e1100 */
[----:B------:R-:W2:Y:S04]  /*1210*/  LDG.E.U8 R90, desc[UR20][R18.64+0xe0] ;  /* 0x0000e014125a7981 */ /* 0x000ea8000c1e1100 */
[----:B------:R-:W-:Y:S04]  /*1220*/  STS.U8 [R20+UR10+0x5400], R81 ;  /* 0x0054005114007988 */ /* 0x000fe8000800000a */
[----:B------:R-:W-:Y:S04]  /*1230*/  STS.U8 [R20+UR10+0x1800], R83 ;  /* 0x0018005314007988 */ /* 0x000fe8000800000a */
[----:B-1----:R-:W2:Y:S04]  /*1240*/  LDG.E.U8 R65, desc[UR20][R16.64+0x40] ;  /* 0x0000401410417981 */ /* 0x002ea8000c1e1100 */
[----:B------:R-:W2:Y:S04]  /*1250*/  LDG.E.U8 R5, desc[UR20][R16.64+0xc0] ;  /* 0x0000c01410057981 */ /* 0x000ea8000c1e1100 */
[----:B------:R-:W2:Y:S04]  /*1260*/  LDG.E.U8 R14, desc[UR20][R16.64+0x60] ;  /* 0x00006014100e7981 */ /* 0x000ea8000c1e1100 */
[----:B------:R-:W2:Y:S04]  /*1270*/  LDG.E.U8 R92, desc[UR20][R16.64+0xe0] ;  /* 0x0000e014105c7981 */ /* 0x000ea8000c1e1100 */
[----:B------:R-:W-:Y:S04]  /*1280*/  STS.U8 [R20+UR10+0x5800], R43 ;  /* 0x0058002b14007988 */ /* 0x000fe8000800000a */
[----:B------:R-:W-:Y:S04]  /*1290*/  STS.U8 [R20+UR10+0x1c00], R63 ;  /* 0x001c003f14007988 */ /* 0x000fe8000800000a */
[----:B------:R-:W-:Y:S04]  /*12a0*/  STS.U8 [R20+UR10+0x5c00], R61 ;  /* 0x005c003d14007988 */ /* 0x000fe8000800000a */
[----:B------:R-:W-:Y:S04]  /*12b0*/  STS.U8 [R20+UR10], R59 ;  /* 0x0000003b14007988 */ /* 0x000fe8000800000a */
[----:B------:R-:W-:Y:S04]  /*12c0*/  STS.U8 [R20+UR10+0x4000], R57 ;  /* 0x0040003914007988 */ /* 0x000fe8000800000a */
[----:B------:R-:W-:Y:S04]  /*12d0*/  STS.U8 [R20+UR10+0x2000], R55 ;  /* 0x0020003714007988 */ /* 0x000fe8000800000a */
[----:B------:R-:W-:Y:S04]  /*12e0*/  STS.U8 [R20+UR10+0x6000], R53 ;  /* 0x0060003514007988 */ /* 0x000fe8000800000a */
[----:B------:R-:W-:Y:S04]  /*12f0*/  STS.U8 [R20+UR10+0x2400], R51 ;  /* 0x0024003314007988 */ /* 0x000fe8000800000a */
[----:B------:R-:W-:Y:S04]  /*1300*/  STS.U8 [R20+UR10+0x6400], R49 ;  /* 0x0064003114007988 */ /* 0x000fe8000800000a */
[----:B------:R-:W-:Y:S04]  /*1310*/  STS.U8 [R20+UR10+0x2800], R47 ;  /* 0x0028002f14007988 */ /* 0x000fe8000800000a */
[----:B------:R-:W-:Y:S04]  /*1320*/  STS.U8 [R20+UR10+0x6800], R45 ;  /* 0x0068002d14007988 */ /* 0x000fe8000800000a */
[----:B------:R-:W2:Y:S04]  /*1330*/  LDG.E.U8 R94, desc[UR20][R12.64+0x5820] ;  /* 0x005820140c5e7981 */ /* 0x000ea8000c1e1100 */
[----:B------:R-:W2:Y:S04]  /*1340*/  LDG.E.U8 R96, desc[UR20][R12.64+0x58a0] ;  /* 0x0058a0140c607981 */ /* 0x000ea8000c1e1100 */
[----:B------:R-:W2:Y:S04]  /*1350*/  LDG.E.U8 R98, desc[UR20][R12.64+0x6020] ;  /* 0x006020140c627981 */ /* 0x000ea8000c1e1100 */
[----:B------:R-:W2:Y:S04]  /*1360*/  LDG.E.U8 R100, desc[UR20][R12.64+0x60a0] ;  /* 0x0060a0140c647981 */ /* 0x000ea8000c1e1100 */
[----:B------:R-:W2:Y:S04]  /*1370*/  LDG.E.U8 R102, desc[UR20][R12.64+0x6820] ;  /* 0x006820140c667981 */ /* 0x000ea8000c1e1100 */
[----:B---3--:R-:W-:Y:S04]  /*1380*/  STS.U8 [R20+UR10+0x2c00], R29 ;  /* 0x002c001d14007988 */ /* 0x008fe8000800000a */
[----:B------:R-:W-:Y:S04]  /*1390*/  STS.U8 [R20+UR10+0x6c00], R27 ;  /* 0x006c001b14007988 */ /* 0x000fe8000800000a */
[----:B------:R-:W-:Y:S04]  /*13a0*/  STS.U8 [R20+UR10+0x3000], R25 ;  /* 0x0030001914007988 */ /* 0x000fe8000800000a */
[----:B------:R-:W-:Y:S04]  /*13b0*/  STS.U8 [R20+UR10+0x7000], R23 ;  /* 0x0070001714007988 */ /* 0x000fe8000800000a */
[----:B------:R0:W-:Y:S04]  /*13c0*/  STS.U8 [R20+UR10+0x3400], R21 ;  /* 0x0034001514007988 */ /* 0x0001e8000800000a */
[----:B------:R-:W3:Y:S04]  /*13d0*/  LDG.E.U8 R104, desc[UR20][R12.64+0x68a0] ;  /* 0x0068a0140c687981 */ /* 0x000ee8000c1e1100 */
[----:B------:R-:W3:Y:S04]  /*13e0*/  LDG.E.U8 R106, desc[UR20][R12.64+0x7020] ;  /* 0x007020140c6a7981 */ /* 0x000ee8000c1e1100 */
[----:B------:R-:W3:Y:S04]  /*13f0*/  LDG.E.U8 R108, desc[UR20][R12.64+0x70a0] ;  /* 0x0070a0140c6c7981 */ /* 0x000ee8000c1e1100 */
[----:B------:R-:W3:Y:S04]  /*1400*/  LDG.E.U8 R110, desc[UR20][R12.64+0x7820] ;  /* 0x007820140c6e7981 */ /* 0x000ee8000c1e1100 */
[----:B------:R-:W3:Y:S04]  /*1410*/  LDG.E.U8 R112, desc[UR20][R12.64+0x78a0] ;  /* 0x0078a0140c707981 */ /* 0x000ee8000c1e1100 */
[----:B----4-:R-:W-:Y:S04]  /*1420*/  STS.U8 [R20+UR10+0x7400], R41 ;  /* 0x0074002914007988 */ /* 0x010fe8000800000a */
[----:B------:R-:W-:Y:S04]  /*1430*/  STS.U8 [R20+UR10+0x3800], R39 ;  /* 0x0038002714007988 */ /* 0x000fe8000800000a */
[----:B------:R-:W-:Y:S04]  /*1440*/  STS.U8 [R20+UR10+0x7800], R37 ;  /* 0x0078002514007988 */ /* 0x000fe8000800000a */
[----:B------:R-:W-:Y:S04]  /*1450*/  STS.U8 [R20+UR10+0x3c00], R33 ;  /* 0x003c002114007988 */ /* 0x000fe8000800000a */
[----:B------:R1:W-:Y:S04]  /*1460*/  STS.U8 [R20+UR10+0x7c00], R31 ;  /* 0x007c001f14007988 */ /* 0x0003e8000800000a */
[----:B------:R-:W4:Y:S04]  /*1470*/  LDG.E.U8 R15, desc[UR20][R12.64+0x40] ;  /* 0x000040140c0f7981 */ /* 0x000f28000c1e1100 */
[----:B------:R-:W4:Y:S04]  /*1480*/  LDG.E.U8 R17, desc[UR20][R12.64+0xc0] ;  /* 0x0000c0140c117981 */ /* 0x000f28000c1e1100 */
[----:B------:R0:W-:Y:S04]  /*1490*/  STS.U8 [R35+UR10+0x400], R22 ;  /* 0x0004001623007988 */ /* 0x0001e8000800000a */
[----:B------:R-:W-:Y:S04]  /*14a0*/  STS.U8 [R35+UR10+0x4400], R38 ;  /* 0x0044002623007988 */ /* 0x000fe8000800000a */
[----:B------:R-:W-:Y:S04]  /*14b0*/  STS.U8 [R35+UR10+0x800], R36 ;  /* 0x0008002423007988 */ /* 0x000fe8000800000a */
[----:B------:R-:W-:Y:S04]  /*14c0*/  STS.U8 [R35+UR10+0x4800], R34 ;  /* 0x0048002223007988 */ /* 0x000fe8000800000a */
[----:B------:R-:W-:Y:S04]  /*14d0*/  STS.U8 [R35+UR10+0xc00], R32 ;  /* 0x000c002023007988 */ /* 0x000fe8000800000a */
[----:B------:R-:W-:Y:S04]  /*14e0*/  STS.U8 [R35+UR10+0x4c00], R30 ;  /* 0x004c001e23007988 */ /* 0x000fe8000800000a */
[----:B------:R-:W-:Y:S04]  /*14f0*/  STS.U8 [R35+UR10+0x1000], R28 ;  /* 0x0010001c23007988 */ /* 0x000fe8000800000a */
[----:B------:R1:W-:Y:S04]  /*1500*/  STS.U8 [R35+UR10+0x5000], R26 ;  /* 0x0050001a23007988 */ /* 0x0003e8000800000a */
[----:B------:R-:W4:Y:S04]  /*1510*/  LDG.E.U8 R19, desc[UR20][R12.64+0x4040] ;  /* 0x004040140c137981 */ /* 0x000f28000c1e1100 */
[----:B0-----:R-:W4:Y:S04]  /*1520*/  LDG.E.U8 R21, desc[UR20][R12.64+0x40c0] ;  /* 0x0040c0140c157981 */ /* 0x001f28000c1e1100 */
[----:B------:R-:W4:Y:S04]  /*1530*/  LDG.E.U8 R23, desc[UR20][R12.64+0x4840] ;  /* 0x004840140c177981 */ /* 0x000f28000c1e1100 */
[----:B------:R-:W4:Y:S04]  /*1540*/  LDG.E.U8 R25, desc[UR20][R12.64+0x48c0] ;  /* 0x0048c0140c197981 */ /* 0x000f28000c1e1100 */
[----:B------:R-:W4:Y:S04]  /*1550*/  LDG.E.U8 R27, desc[UR20][R12.64+0x5040] ;  /* 0x005040140c1b7981 */ /* 0x000f28000c1e1100 */
[----:B------:R-:W4:Y:S04]  /*1560*/  LDG.E.U8 R29, desc[UR20][R12.64+0x50c0] ;  /* 0x0050c0140c1d7981 */ /* 0x000f28000c1e1100 */
[----:B-1----:R-:W4:Y:S04]  /*1570*/  LDG.E.U8 R31, desc[UR20][R12.64+0x5840] ;  /* 0x005840140c1f7981 */ /* 0x002f28000c1e1100 */
        /* <DEDUP_REMOVED lines=9> */
[----:B------:R0:W-:Y:S04]  /*1610*/  STS.U8 [R35+UR10+0x1400], R60 ;  /* 0x0014003c23007988 */ /* 0x0001e8000800000a */
[----:B------:R1:W-:Y:S04]  /*1620*/  STS.U8 [R35+UR10], R62 ;  /* 0x0000003e23007988 */ /* 0x0003e8000800000a */
[----:B------:R0:W-:Y:S04]  /*1630*/  STS.U8 [R35+UR10+0x4000], R64 ;  /* 0x0040004023007988 */ /* 0x0001e8000800000a */
[----:B------:R0:W-:Y:S04]  /*1640*/  STS.U8 [R35+UR10+0x5400], R66 ;  /* 0x0054004223007988 */ /* 0x0001e8000800000a */
[----:B------:R0:W-:Y:S04]  /*1650*/  STS.U8 [R35+UR10+0x1800], R76 ;  /* 0x0018004c23007988 */ /* 0x0001e8000800000a */
[----:B------:R0:W-:Y:S04]  /*1660*/  STS.U8 [R35+UR10+0x5800], R78 ;  /* 0x0058004e23007988 */ /* 0x0001e8000800000a */
[----:B------:R0:W-:Y:S04]  /*1670*/  STS.U8 [R35+UR10+0x6400], R58 ;  /* 0x0064003a23007988 */ /* 0x0001e8000800000a */
        /* <DEDUP_REMOVED lines=11> */
[----:B0-----:R-:W4:Y:S04]  /*1730*/  LDG.E.U8 R60, desc[UR20][R12.64+0x60e0] ;  /* 0x0060e0140c3c7981 */ /* 0x001f28000c1e1100 */
[----:B-1----:R-:W4:Y:S04]  /*1740*/  LDG.E.U8 R62, desc[UR20][R12.64+0x6860] ;  /* 0x006860140c3e7981 */ /* 0x002f28000c1e1100 */
[----:B------:R-:W4:Y:S04]  /*1750*/  LDG.E.U8 R64, desc[UR20][R12.64+0x68e0] ;  /* 0x0068e0140c407981 */ /* 0x000f28000c1e1100 */
[----:B------:R-:W4:Y:S04]  /*1760*/  LDG.E.U8 R66, desc[UR20][R12.64+0x7060] ;  /* 0x007060140c427981 */ /* 0x000f28000c1e1100 */
[----:B------:R-:W4:Y:S04]  /*1770*/  LDG.E.U8 R76, desc[UR20][R12.64+0x70e0] ;  /* 0x0070e0140c4c7981 */ /* 0x000f28000c1e1100 */
[----:B------:R-:W4:Y:S04]  /*1780*/  LDG.E.U8 R78, desc[UR20][R12.64+0x78e0] ;  /* 0x0078e0140c4e7981 */ /* 0x000f28000c1e1100 */
[----:B------:R-:W4:Y:S01]  /*1790*/  LDG.E.U8 R58, desc[UR20][R12.64+0x7860] ;  /* 0x007860140c3a7981 */ /* 0x000f22000c1e1100 */
[----:B------:R-:W-:Y:S01]  /*17a0*/  LOP3.LUT P2, RZ, R0, 0xff, RZ, 0xc0, !PT ;  /* 0x000000ff00ff7812 */ /* 0x000fe2000784c0ff */
[----:B------:R-:W-:-:S02]  /*17b0*/  UMOV UR4, 0x1 ;  /* 0x0000000100047882 */ /* 0x000fc40000000000 */
[----:B------:R0:W-:Y:S10]  /*17c0*/  STS.U8 [R35+UR10+0x6800], R52 ;  /* 0x0068003423007988 */ /* 0x0001f4000800000a */
[----:B------:R-:W-:-:S05]  /*17d0*/  VOTEU.ALL UP0, P2 ;  /* 0x0000000000ff7886 */ /* 0x000fca0001000000 */
[----:B------:R-:W-:-:S04]  /*17e0*/  @!UP0 UIADD3 UR4, UPT, UPT, -UR4, 0x100000, URZ ;  /* 0x0010000004048890 */ /* 0x000fc8000fffe1ff */
[----:B------:R-:W-:Y:S02]  /*17f0*/  @!UP0 USHF.L.U32 UR5, UR4, 0xb, URZ ;  /* 0x0000000b04058899 */ /* 0x000fe400080006ff */
[----:B------:R-:W-:Y:S01]  /*1800*/  @!UP0 USHF.L.U32 UR4, UR4, 0x1, URZ ;  /* 0x0000000104048899 */ /* 0x000fe200080006ff */
[----:B0-----:R-:W-:Y:S01]  /*1810*/  SHF.R.U32.HI R52, RZ, 0x5, R0 ;  /* 0x00000005ff347819 */ /* 0x001fe20000011600 */
[----:B------:R-:W-:Y:S01]  /*1820*/  VOTEU.ALL UP1, P2 ;  /* 0x0000000000ff7886 */ /* 0x000fe20001020000 */
[----:B------:R-:W-:Y:S02]  /*1830*/  STS.U8 [R35+UR10+0x1c00], R80 ;  /* 0x001c005023007988 */ /* 0x000fe4000800000a */
[----:B------:R-:W-:Y:S02]  /*1840*/  R2UR UR8, R52 ;  /* 0x00000000340872ca */ /* 0x000fe400000e0000 */
[----:B------:R-:W-:Y:S04]  /*1850*/  STS.U8 [R35+UR10+0x5c00], R82 ;  /* 0x005c005223007988 */ /* 0x000fe8000800000a */
[----:B------:R-:W-:Y:S04]  /*1860*/  STS.U8 [R35+UR10+0x2000], R84 ;  /* 0x0020005423007988 */ /* 0x000fe8000800000a */
[----:B------:R-:W-:Y:S04]  /*1870*/  STS.U8 [R35+UR10+0x6000], R86 ;  /* 0x0060005623007988 */ /* 0x000fe8000800000a */
[----:B------:R-:W-:Y:S04]  /*1880*/  STS.U8 [R35+UR10+0x2400], R88 ;  /* 0x0024005823007988 */ /* 0x000fe8000800000a */
[----:B------:R-:W-:Y:S04]  /*1890*/  STS.U8 [R35+UR10+0x2800], R56 ;  /* 0x0028003823007988 */ /* 0x000fe8000800000a */
[----:B--2---:R-:W-:Y:S04]  /*18a0*/  STS.U8 [R35+UR10+0x2c00], R94 ;  /* 0x002c005e23007988 */ /* 0x004fe8000800000a */
[----:B------:R-:W-:Y:S04]  /*18b0*/  STS.U8 [R35+UR10+0x6c00], R96 ;  /* 0x006c006023007988 */ /* 0x000fe8000800000a */
[----:B------:R-:W-:Y:S04]  /*18c0*/  STS.U8 [R35+UR10+0x3000], R98 ;  /* 0x0030006223007988 */ /* 0x000fe8000800000a */
[----:B------:R-:W-:Y:S04]  /*18d0*/  STS.U8 [R35+UR10+0x7000], R100 ;  /* 0x0070006423007988 */ /* 0x000fe8000800000a */
[----:B------:R-:W-:Y:S04]  /*18e0*/  STS.U8 [R35+UR10+0x3400], R102 ;  /* 0x0034006623007988 */ /* 0x000fe8000800000a */
[----:B---3--:R-:W-:Y:S04]  /*18f0*/  STS.U8 [R35+UR10+0x7400], R104 ;  /* 0x0074006823007988 */ /* 0x008fe8000800000a */
        /* <DEDUP_REMOVED lines=8> */
[----:B----4-:R-:W-:Y:S04]  /*1980*/  STS.U8 [R24+UR10], R15 ;  /* 0x0000000f18007988 */ /* 0x010fe8000800000a */
        /* <DEDUP_REMOVED lines=40> */
[----:B------:R1:W-:Y:S04]  /*1c10*/  STS.U8 [R109+UR10+0x5c00], R92 ;  /* 0x005c005c6d007988 */ /* 0x0003e8000800000a */
[----:B------:R1:W-:Y:S04]  /*1c20*/  STS.U8 [R109+UR10], R16 ;  /* 0x000000106d007988 */ /* 0x0003e8000800000a */
[----:B------:R1:W-:Y:S04]  /*1c30*/  STS.U8 [R109+UR10+0x4000], R18 ;  /* 0x004000126d007988 */ /* 0x0003e8000800000a */
        /* <DEDUP_REMOVED lines=15> */
[----:B------:R1:W-:Y:S01]  /*1d30*/  STS.U8 [R109+UR10+0x3c00], R58 ;  /* 0x003c003a6d007988 */ /* 0x0003e2000800000a */
[----:B------:R2:W-:Y:S06]  /*1d40*/  MEMBAR.ALL.CTA ;  /* 0x0000000000007992 */ /* 0x0005ec0000008000 */
[----:B--2---:R-:W-:Y:S04]  /*1d50*/  FENCE.VIEW.ASYNC.S ;  /* 0x00000000000073c6 */ /* 0x004fe80000000000 */
[----:B------:R-:W2:Y:S02]  /*1d60*/  FENCE.VIEW.ASYNC.S ;  /* 0x00000000000073c6 */ /* 0x000ea40000000000 */
[----:B--2---:R1:W2:Y:S01]  /*1d70*/  @!UP1 SYNCS.EXCH.64 URZ, [UR10+0xa000], UR4 ;  /* 0x00a000040aff95b2 */ /* 0x0042a20008000100 */
[----:B------:R-:W-:Y:S01]  /*1d80*/  UISETP.NE.U32.AND UP0, UPT, UR8, URZ, UPT ;  /* 0x000000ff0800728c */ /* 0x000fe2000bf05070 */
[----:B0-----:R-:W-:Y:S01]  /*1d90*/  LOP3.LUT R4, R0, 0xff, RZ, 0xc0, !PT ;  /* 0x000000ff00047812 */ /* 0x001fe200078ec0ff */
[----:B--2---:R-:W-:Y:S07]  /*1da0*/  BAR.SYNC.DEFER_BLOCKING 0x0 ;  /* 0x0000000000007b1d */ /* 0x004fee0000010000 */
[----:B-1----:R-:W-:Y:S05]  /*1db0*/  BRA.U UP0, `(.L_x_6) ;  /* 0x0000000100787547 */ /* 0x002fea000b800000 */
[----:B------:R-:W-:Y:S02]  /*1dc0*/  UIADD3 UR4, UPT, UPT, UR10, 0x8000, URZ ;  /* 0x000080000a047890 */ /* 0x000fe4000fffe0ff */
[----:B------:R-:W-:Y:S02]  /*1dd0*/  USHF.R.U32.HI UR5, URZ, 0x4, UR10 ;  /* 0x00000004ff057899 */ /* 0x000fe4000801160a */
[----:B------:R-:W-:Y:S02]  /*1de0*/  USHF.R.U32.HI UR4, URZ, 0x4, UR4 ;  /* 0x00000004ff047899 */ /* 0x000fe40008011604 */
[----:B------:R-:W-:Y:S02]  /*1df0*/  USGXT.U32 UR5, UR5, 0xe ;  /* 0x0000000e0505789a */ /* 0x000fe40008000000 */
[----:B------:R-:W-:Y:S02]  /*1e00*/  USGXT.U32 UR6, UR4, 0xe ;  /* 0x0000000e0406789a */ /* 0x000fe40008000000 */
[----:B------:R-:W-:-:S02]  /*1e10*/  UIADD3 UR22, UP1, UPT, UR5, 0x4000100, URZ ;  /* 0x0400010005167890 */ /* 0x000fc4000ff3e0ff */
[----:B------:R-:W-:Y:S01]  /*1e20*/  UIADD3 UR24, UP0, UPT, UR6, 0x2, URZ ;  /* 0x0000000206187890 */ /* 0x000fe2000ff1e0ff */
[----:B------:R-:W-:Y:S01]  /*1e30*/  UMOV UR4, URZ ;  /* 0x000000ff00047c82 */ /* 0x000fe20008000000 */
[----:B------:R-:W-:Y:S01]  /*1e40*/  UMOV UR26, 0x0 ;  /* 0x00000000001a7882 */ /* 0x000fe20000000000 */
[----:B------:R-:W-:Y:S02]  /*1e50*/  UIADD3.X UR23, UPT, UPT, UR4, 0x40004040, URZ, UP1, !UPT ;  /* 0x4000404004177890 */ /* 0x000fe40008ffe4ff */
[----:B------:R-:W-:Y:S02]  /*1e60*/  UIADD3.X UR25, UPT, UPT, UR4, 0x40004040, URZ, UP0, !UPT ;  /* 0x4000404004197890 */ /* 0x000fe400087fe4ff */
[----:B------:R-:W-:Y:S02]  /*1e70*/  ULOP3.LUT UR4, UR5, 0x4000000, URZ, 0xfc, !UPT ;  /* 0x0400000005047892 */ /* 0x000fe4000f8efcff */
[----:B------:R-:W-:Y:S02]  /*1e80*/  UIADD3.64 UR14, UPT, UPT, UR22, 0x100, URZ ;  /* 0x00000100160e7897 */ /* 0x000fe4000fffe0ff */
[----:B------:R-:W-:-:S02]  /*1e90*/  UIADD3.64 UR12, UPT, UPT, UR24, 0x2, URZ ;  /* 0x00000002180c7897 */ /* 0x000fc4000fffe0ff */
[----:B------:R-:W-:Y:S02]  /*1ea0*/  UIADD3.64 UR18, UPT, UPT, UR22, 0x200, URZ ;  /* 0x0000020016127897 */ /* 0x000fe4000fffe0ff */
[----:B------:R-:W-:Y:S01]  /*1eb0*/  UIADD3.64 UR16, UPT, UPT, UR24, 0x4, URZ ;  /* 0x0000000418107897 */ /* 0x000fe2000fffe0ff */
[----:B------:R-:W-:Y:S01]  /*1ec0*/  UMOV UR27, 0x4410010 ;  /* 0x04410010001b7882 */ /* 0x000fe20000000000 */
[----:B------:R-:W-:Y:S01]  /*1ed0*/  UMOV UR7, 0x40004040 ;  /* 0x4000404000077882 */ /* 0x000fe20000000000 */
[----:B------:R-:W-:Y:S01]  /*1ee0*/  UMOV UR5, 0x40004040 ;  /* 0x4000404000057882 */ /* 0x000fe20000000000 */
[----:B------:R-:W-:Y:S01]  /*1ef0*/  UMOV UR28, 0x0 ;  /* 0x00000000001c7882 */ /* 0x000fe20000000000 */
[----:B------:R-:W-:Y:S01]  /*1f00*/  UMOV UR29, 0x4410010 ;  /* 0x04410010001d7882 */ /* 0x000fe20000000000 */
[----:B------:R-:W-:Y:S01]  /*1f10*/  UMOV UR30, 0x0 ;  /* 0x00000000001e7882 */ /* 0x000fe20000000000 */
[----:B------:R-:W-:Y:S01]  /*1f20*/  UMOV UR31, 0x4410010 ;  /* 0x04410010001f7882 */ /* 0x000fe20000000000 */
[----:B------:R0:W-:Y:S01]  /*1f30*/  UTCQMMA gdesc[UR6], gdesc[UR4], tmem[UR11], tmem[UR26], idesc[UR27], !UPT ;  /* 0x00ff1a04060075ea */ /* 0x0001e2000f80030b */
[----:B------:R-:W-:Y:S01]  /*1f40*/  UMOV UR32, 0x0 ;  /* 0x0000000000207882 */ /* 0x000fe20000000000 */
[----:B------:R-:W-:Y:S01]  /*1f50*/  UMOV UR33, 0x4410010 ;  /* 0x0441001000217882 */ /* 0x000fe20000000000 */
[----:B------:R0:W-:Y:S01]  /*1f60*/  UTCQMMA gdesc[UR24], gdesc[UR22], tmem[UR11], tmem[UR28], idesc[UR29], UPT ;  /* 0x00ff1c16180075ea */ /* 0x0001e2000b80030b */
[----:B------:R0:W-:Y:S01]  /*1f70*/  UTCQMMA gdesc[UR12], gdesc[UR14], tmem[UR11], tmem[UR30], idesc[UR31], UPT ;  /* 0x00ff1e0e0c0075ea */ /* 0x0001e2000b80030b */
[----:B------:R0:W-:Y:S01]  /*1f80*/  UTCQMMA gdesc[UR16], gdesc[UR18], tmem[UR11], tmem[UR32], idesc[UR33], UPT ;  /* 0x00ff2012100075ea */ /* 0x0001e2000b80030b */
[----:B------:R-:W-:Y:S01]  /*1f90*/  NOP ;  /* 0x0000000000007918 */ /* 0x000fe20000000000 */
.L_x_6:
[----:B------:R-:W-:Y:S01]  /*1fa0*/  ELECT P0, URZ, PT ;  /* 0x0000000000ff782f */ /* 0x000fe20003800000 */
[----:B0-----:R-:W-:-:S03]  /*1fb0*/  UIADD3 UR4, UPT, UPT, UR10, 0xa000, URZ ;  /* 0x0000a0000a047890 */ /* 0x001fc6000fffe0ff */
[----:B------:R-:W-:Y:S01]  /*1fc0*/  ISETP.LT.U32.AND P0, PT, R4, 0x20, P0 ;  /* 0x000000200400780c */ /* 0x000fe20000701070 */
[----:B------:R-:W-:-:S12]  /*1fd0*/  UMOV UR5, URZ ;  /* 0x000000ff00057c82 */ /* 0x000fd80008000000 */
[----:B------:R-:W-:Y:S01]  /*1fe0*/  VOTEU.ANY UP0, P0 ;  /* 0x0000000000ff7886 */ /* 0x000fe20000000100 */
[----:B------:R-:W-:-:S04]  /*1ff0*/  VOTEU.ANY UP1, P0 ;  /* 0x0000000000ff7886 */ /* 0x000fc80000020100 */
[----:B------:R-:W-:Y:S01]  /*2000*/  @UP0 UMOV UR6, UR4 ;  /* 0x0000000400060c82 */ /* 0x000fe20008000000 */
[----:B------:R-:W-:Y:S01]  /*2010*/  USHF.L.U32 UR4, UR8, 0x15, URZ ;  /* 0x0000001508047899 */ /* 0x000fe200080006ff */
[----:B------:R0:W-:Y:S01]  /*2020*/  @UP1 UTCBAR [UR6], URZ ;  /* 0x000000ff060013e9 */ /* 0x0001e200080000ff */
[----:B------:R-:W-:Y:S01]  /*2030*/  BAR.SYNC.DEFER_BLOCKING 0x0 ;  /* 0x0000000000007b1d */ /* 0x000fe20000010000 */
[----:B------:R-:W-:Y:S02]  /*2040*/  USHF.L.U32 UR5, UR8, 0x5, URZ ;  /* 0x0000000508057899 */ /* 0x000fe400080006ff */
[----:B------:R-:W-:Y:S02]  /*2050*/  ULOP3.LUT UR4, UR4, 0x600000, URZ, 0xc0, !UPT ;  /* 0x0060000004047892 */ /* 0x000fe4000f8ec0ff */
[----:B------:R-:W-:-:S04]  /*2060*/  ULOP3.LUT UR5, UR5, 0x80, URZ, 0xc0, !UPT ;  /* 0x0000008005057892 */ /* 0x000fc8000f8ec0ff */
[----:B------:R-:W-:Y:S01]  /*2070*/  UIADD3 UR4, UPT, UPT, UR5, UR4, UR11 ;  /* 0x0000000405047290 */ /* 0x000fe2000fffe00b */
[----:B------:R-:W1:Y:S02]  /*2080*/  SYNCS.PHASECHK.TRANS64.TRYWAIT P0, [UR10+0xa000], RZ ;  /* 0x00a000ffff0075a7 */ /* 0x000e64000800110a */
[----:B01----:R-:W-:Y:S09]  /*2090*/  @!P0 BRA `(.L_x_7) ;  /* 0x0000000c00048947 */ /* 0x003ff20003800000 */
.L_x_11:
[----:B------:R-:W-:Y:S01]  /*20a0*/  BAR.SYNC.DEFER_BLOCKING 0x0 ;  /* 0x0000000000007b1d */ /* 0x000fe20000010000 */
[C---:B------:R-:W-:Y:S01]  /*20b0*/  IMAD.SHL.U32 R77, R0.reuse, 0x10, RZ ;  /* 0x00000010004d7824 */ /* 0x040fe200078e00ff */
[C---:B------:R-:W-:Y:S01]  /*20c0*/  LOP3.LUT R76, R0.reuse, 0x7, RZ, 0xc0, !PT ;  /* 0x00000007004c7812 */ /* 0x040fe200078ec0ff */
[C---:B------:R-:W-:Y:S02]  /*20d0*/  IMAD.SHL.U32 R78, R0.reuse, 0x8, RZ ;  /* 0x00000008004e7824 */ /* 0x040fe400078e00ff */
[C---:B------:R-:W-:Y:S01]  /*20e0*/  IMAD.SHL.U32 R79, R0.reuse, 0x40, RZ ;  /* 0x00000040004f7824 */ /* 0x040fe200078e00ff */
[----:B------:R-:W-:Y:S01]  /*20f0*/  LOP3.LUT R77, R77, 0x8f0, RZ, 0xc0, !PT ;  /* 0x000008f04d4d7812 */ /* 0x000fe200078ec0ff */
[----:B------:R-:W-:Y:S01]  /*2100*/  IMAD.SHL.U32 R0, R0, 0x80, RZ ;  /* 0x0000008000007824 */ /* 0x000fe200078e00ff */
[----:B------:R-:W-:Y:S01]  /*2110*/  LDTM.16dp32bit_t0_t15.x64 R4, tmem[UR4] ;  /* 0x00000004000479ee */ /* 0x000fe20008b00000 */
[----:B------:R-:W0:Y:S01]  /*2120*/  LDTM.16dp32bit_t16_t31.x64 R4, tmem[UR4+0x40] ;  /* 0x00004004000479ee */ /* 0x000e220008b20000 */
[----:B------:R-:W-:Y:S01]  /*2130*/  LOP3.LUT R78, R78, 0x300, RZ, 0xc0, !PT ;  /* 0x000003004e4e7812 */ /* 0x000fe200078ec0ff */
[----:B------:R-:W1:Y:S01]  /*2140*/  LDC.64 R96, c[0x0][0x390] ;  /* 0x0000e400ff607b82 */ /* 0x000e620000000a00 */
[----:B------:R-:W-:Y:S01]  /*2150*/  IMAD R77, R76, 0x1000, R77 ;  /* 0x000010004c4d7824 */ /* 0x000fe200078e024d */
[----:B------:R-:W-:Y:S01]  /*2160*/  LOP3.LUT R79, R79, 0x400, RZ, 0xc0, !PT ;  /* 0x000004004f4f7812 */ /* 0x000fe200078ec0ff */
[----:B------:R-:W-:Y:S01]  /*2170*/  IMAD.SHL.U32 R105, R3, 0x4, RZ ;  /* 0x0000000403697824 */ /* 0x000fe200078e00ff */
[----:B------:R-:W-:-:S02]  /*2180*/  LOP3.LUT R81, R0, 0x7c00, RZ, 0xc0, !PT ;  /* 0x00007c0000517812 */ /* 0x000fc400078ec0ff */
[----:B------:R-:W-:-:S03]  /*2190*/  IADD3 R0, PT, PT, R78, R77, R79 ;  /* 0x0000004d4e007210 */ /* 0x000fc60007ffe04f */
[----:B------:R-:W-:Y:S01]  /*21a0*/  IMAD R76, R76, 0x10, R81 ;  /* 0x000000104c4c7824 */ /* 0x000fe200078e0251 */
[C---:B------:R-:W-:Y:S02]  /*21b0*/  LOP3.LUT R98, R0.reuse, 0x10, RZ, 0x3c, !PT ;  /* 0x0000001000627812 */ /* 0x040fe400078e3cff */
[C---:B------:R-:W-:Y:S01]  /*21c0*/  LOP3.LUT R99, R0.reuse, 0x20, RZ, 0x3c, !PT ;  /* 0x0000002000637812 */ /* 0x040fe200078e3cff */
[----:B------:R-:W0:Y:S01]  /*21d0*/  @!P2 SYNCS.CCTL.IV [UR10+0xa000] ;  /* 0x00a00000ff00a9b1 */ /* 0x000e22000800000a */
[C---:B------:R-:W-:Y:S01]  /*21e0*/  LOP3.LUT R100, R0.reuse, 0x30, RZ, 0x3c, !PT ;  /* 0x0000003000647812 */ /* 0x040fe200078e3cff */
[----:B------:R-:W-:Y:S01]  /*21f0*/  NOP ;  /* 0x0000000000007918 */ /* 0x000fe20000000000 */
[C---:B------:R-:W-:Y:S02]  /*2200*/  LOP3.LUT R101, R0.reuse, 0x40, RZ, 0x3c, !PT ;  /* 0x0000004000657812 */ /* 0x040fe400078e3cff */
[C---:B------:R-:W-:Y:S02]  /*2210*/  LOP3.LUT R102, R0.reuse, 0x50, RZ, 0x3c, !PT ;  /* 0x0000005000667812 */ /* 0x040fe400078e3cff */
[C---:B------:R-:W-:Y:S01]  /*2220*/  LOP3.LUT R103, R0.reuse, 0x60, RZ, 0x3c, !PT ;  /* 0x0000006000677812 */ /* 0x040fe200078e3cff */
[----:B0-----:R-:W-:Y:S01]  /*2230*/  STS.128 [R0+UR10], R4 ;  /* 0x0000000400007988 */ /* 0x001fe20008000c0a */
[----:B------:R-:W-:-:S02]  /*2240*/  LOP3.LUT R104, R0, 0x70, RZ, 0x3c, !PT ;  /* 0x0000007000687812 */ /* 0x000fc400078e3cff */
[----:B------:R-:W-:Y:S01]  /*2250*/  LOP3.LUT R75, R76, R75, RZ, 0x3c, !PT ;  /* 0x0000004b4c4b7212 */ /* 0x000fe200078e3cff */
[----:B------:R-:W-:Y:S04]  /*2260*/  STS.128 [R98+UR10], R8 ;  /* 0x0000000862007988 */ /* 0x000fe80008000c0a */
[----:B------:R-:W-:Y:S04]  /*2270*/  STS.128 [R99+UR10], R12 ;  /* 0x0000000c63007988 */ /* 0x000fe80008000c0a */
[----:B------:R-:W-:Y:S04]  /*2280*/  STS.128 [R100+UR10], R16 ;  /* 0x0000001064007988 */ /* 0x000fe80008000c0a */
[----:B------:R1:W-:Y:S04]  /*2290*/  STS.128 [R101+UR10], R20 ;  /* 0x0000001465007988 */ /* 0x0003e80008000c0a */
[----:B------:R-:W-:Y:S04]  /*22a0*/  STS.128 [R102+UR10], R24 ;  /* 0x0000001866007988 */ /* 0x000fe80008000c0a */
[----:B------:R0:W-:Y:S04]  /*22b0*/  STS.128 [R103+UR10], R28 ;  /* 0x0000001c67007988 */ /* 0x0001e80008000c0a */
[----:B------:R2:W-:Y:S01]  /*22c0*/  STS.128 [R104+UR10], R32 ;  /* 0x0000002068007988 */ /* 0x0005e20008000c0a */
[----:B------:R-:W-:Y:S01]  /*22d0*/  BAR.SYNC.DEFER_BLOCKING 0x0 ;  /* 0x0000000000007b1d */ /* 0x000fe20000010000 */
[----:B-1----:R-:W-:-:S04]  /*22e0*/  IMAD.WIDE.U32 R20, R2, 0x20, R96 ;  /* 0x0000002002147825 */ /* 0x002fc800078e0060 */
[----:B------:R-:W-:-:S04]  /*22f0*/  IMAD.WIDE.U32 R2, R68, 0x400, R96 ;  /* 0x0000040044027825 */ /* 0x000fc800078e0060 */
[----:B0-----:R-:W-:-:S04]  /*2300*/  IMAD.WIDE.U32 R28, R69, 0x400, R96 ;  /* 0x00000400451c7825 */ /* 0x001fc800078e0060 */
[----:B------:R-:W-:Y:S01]  /*2310*/  IMAD.WIDE.U32 R30, R70, 0x400, R96 ;  /* 0x00000400461e7825 */ /* 0x000fe200078e0060 */
[----:B------:R-:W-:-:S03]  /*2320*/  IADD3 R28, P2, PT, R28, R105, RZ ;  /* 0x000000691c1c7210 */ /* 0x000fc60007f5e0ff */
[----:B--2---:R-:W-:Y:S01]  /*2330*/  IMAD.WIDE.U32 R32, R71, 0x400, R96 ;  /* 0x0000040047207825 */ /* 0x004fe200078e0060 */
[----:B------:R-:W-:-:S03]  /*2340*/  IADD3 R30, P3, PT, R30, R105, RZ ;  /* 0x000000691e1e7210 */ /* 0x000fc60007f7e0ff */
[----:B------:R-:W-:Y:S01]  /*2350*/  IMAD.WIDE.U32 R34, R72, 0x400, R96 ;  /* 0x0000040048227825 */ /* 0x000fe200078e0060 */
[----:B------:R-:W-:Y:S01]  /*2360*/  IADD3 R32, P4, PT, R32, R105, RZ ;  /* 0x0000006920207210 */ /* 0x000fe20007f9e0ff */
[----:B------:R-:W0:Y:S02]  /*2370*/  LDSM.16.M88.4 R84, [R75+UR10] ;  /* 0x0000000a4b54783b */ /* 0x000e240008000200 */
[----:B------:R-:W-:Y:S02]  /*2380*/  IMAD.X R29, RZ, RZ, R29, P2 ;  /* 0x000000ffff1d7224 */ /* 0x000fe400010e061d */
[----:B------:R-:W-:Y:S01]  /*2390*/  IMAD.X R31, RZ, RZ, R31, P3 ;  /* 0x000000ffff1f7224 */ /* 0x000fe200018e061f */
[----:B------:R-:W-:Y:S01]  /*23a0*/  LDSM.16.M88.4 R92, [R75+UR10+0x80] ;  /* 0x0000800a4b5c783b */ /* 0x000fe20008000200 */
[----:B------:R-:W-:-:S03]  /*23b0*/  IMAD.X R33, RZ, RZ, R33, P4 ;  /* 0x000000ffff217224 */ /* 0x000fc600020e0621 */
[----:B------:R-:W-:Y:S04]  /*23c0*/  LDSM.16.M88.4 R76, [R75+UR10+0x100] ;  /* 0x0001000a4b4c783b */ /* 0x000fe80008000200 */
[----:B------:R-:W-:Y:S04]  /*23d0*/  LDSM.16.M88.4 R88, [R75+UR10+0x180] ;  /* 0x0001800a4b58783b */ /* 0x000fe80008000200 */
[----:B------:R-:W-:Y:S04]  /*23e0*/  LDSM.16.M88.4 R80, [R75+UR10+0x200] ;  /* 0x0002000a4b50783b */ /* 0x000fe80008000200 */
[----:B------:R-:W-:Y:S04]  /*23f0*/  LDSM.16.M88.4 R12, [R75+UR10+0x280] ;  /* 0x0002800a4b0c783b */ /* 0x000fe80008000200 */
[----:B------:R-:W-:Y:S04]  /*2400*/  LDSM.16.M88.4 R8, [R75+UR10+0x300] ;  /* 0x0003000a4b08783b */ /* 0x000fe80008000200 */
[----:B------:R-:W-:Y:S01]  /*2410*/  LDSM.16.M88.4 R4, [R75+UR10+0x380] ;  /* 0x0003800a4b04783b */ /* 0x000fe20008000200 */
[----:B------:R-:W-:Y:S06]  /*2420*/  BAR.SYNC.DEFER_BLOCKING 0x0 ;  /* 0x0000000000007b1d */ /* 0x000fec0000010000 */
[----:B------:R1:W-:Y:S04]  /*2430*/  STS.128 [R0+UR10], R36 ;  /* 0x0000002400007988 */ /* 0x0003e80008000c0a */
[----:B------:R2:W-:Y:S04]  /*2440*/  STS.128 [R98+UR10], R40 ;  /* 0x0000002862007988 */ /* 0x0005e80008000c0a */
[----:B------:R-:W-:Y:S04]  /*2450*/  STS.128 [R99+UR10], R44 ;  /* 0x0000002c63007988 */ /* 0x000fe80008000c0a */
[----:B------:R-:W-:Y:S04]  /*2460*/  STS.128 [R100+UR10], R48 ;  /* 0x0000003064007988 */ /* 0x000fe80008000c0a */
[----:B------:R-:W-:Y:S01]  /*2470*/  STS.128 [R101+UR10], R52 ;  /* 0x0000003465007988 */ /* 0x000fe20008000c0a */
[----:B-1----:R-:W-:Y:S01]  /*2480*/  IADD3 R38, P0, PT, R20, R105, RZ ;  /* 0x0000006914267210 */ /* 0x002fe20007f1e0ff */
[----:B------:R-:W-:-:S02]  /*2490*/  IMAD.WIDE.U32 R36, R73, 0x400, R96 ;  /* 0x0000040049247825 */ /* 0x000fc400078e0060 */
[----:B------:R-:W-:Y:S02]  /*24a0*/  STS.128 [R102+UR10], R56 ;  /* 0x0000003866007988 */ /* 0x000fe40008000c0a */
[----:B------:R-:W-:Y:S01]  /*24b0*/  IMAD.X R39, RZ, RZ, R21, P0 ;  /* 0x000000ffff277224 */ /* 0x000fe200000e0615 */
[-C--:B------:R-:W-:Y:S01]  /*24c0*/  IADD3 R2, P0, PT, R2, R105.reuse, RZ ;  /* 0x0000006902027210 */ /* 0x080fe20007f1e0ff */
[----:B------:R-:W-:Y:S01]  /*24d0*/  STS.128 [R103+UR10], R60 ;  /* 0x0000003c67007988 */ /* 0x000fe20008000c0a */
[----:B------:R-:W-:Y:S01]  /*24e0*/  IMAD.WIDE.U32 R96, R74, 0x400, R96 ;  /* 0x000004004a607825 */ /* 0x000fe200078e0060 */
[-C--:B------:R-:W-:Y:S02]  /*24f0*/  IADD3 R36, P2, PT, R36, R105.reuse, RZ ;  /* 0x0000006924247210 */ /* 0x080fe40007f5e0ff */
[----:B------:R-:W-:Y:S01]  /*2500*/  STS.128 [R104+UR10], R64 ;  /* 0x0000004068007988 */ /* 0x000fe20008000c0a */
[----:B------:R-:W-:Y:S01]  /*2510*/  IMAD.X R3, RZ, RZ, R3, P0 ;  /* 0x000000ffff037224 */ /* 0x000fe200000e0603 */
[----:B------:R-:W-:Y:S01]  /*2520*/  BAR.SYNC.DEFER_BLOCKING 0x0 ;  /* 0x0000000000007b1d */ /* 0x000fe20000010000 */
[-C--:B------:R-:W-:Y:S01]  /*2530*/  IADD3 R34, P0, PT, R34, R105.reuse, RZ ;  /* 0x0000006922227210 */ /* 0x080fe20007f1e0ff */
[----:B------:R-:W-:Y:S01]  /*2540*/  IMAD.X R37, RZ, RZ, R37, P2 ;  /* 0x000000ffff257224 */ /* 0x000fe200010e0625 */
[----:B--2---:R-:W-:-:S03]  /*2550*/  IADD3 R40, P3, PT, R96, R105, RZ ;  /* 0x0000006960287210 */ /* 0x004fc60007f7e0ff */
[----:B------:R-:W-:Y:S02]  /*2560*/  IMAD.X R35, RZ, RZ, R35, P0 ;  /* 0x000000ffff237224 */ /* 0x000fe400000e0623 */
[----:B------:R-:W-:Y:S01]  /*2570*/  IMAD.X R41, RZ, RZ, R97, P3 ;  /* 0x000000ffff297224 */ /* 0x000fe200018e0661 */
[----:B------:R-:W1:Y:S04]  /*2580*/  LDSM.16.M88.4 R16, [R75+UR10] ;  /* 0x0000000a4b10783b */ /* 0x000e680008000200 */
[----:B------:R-:W2:Y:S04]  /*2590*/  LDSM.16.M88.4 R20, [R75+UR10+0x80] ;  /* 0x0000800a4b14783b */ /* 0x000ea80008000200 */
[----:B------:R-:W3:Y:S04]  /*25a0*/  LDSM.16.M88.4 R24, [R75+UR10+0x100] ;  /* 0x0001000a4b18783b */ /* 0x000ee80008000200 */
[----:B------:R-:W4:Y:S04]  /*25b0*/  LDSM.16.M88.4 R44, [R75+UR10+0x180] ;  /* 0x0001800a4b2c783b */ /* 0x000f280008000200 */
[----:B------:R-:W5:Y:S04]  /*25c0*/  LDSM.16.M88.4 R48, [R75+UR10+0x200] ;  /* 0x0002000a4b30783b */ /* 0x000f680008000200 */
[----:B0-----:R-:W-:Y:S04]  /*25d0*/  STG.E desc[UR20][R38.64], R84 ;  /* 0x0000005426007986 */ /* 0x001fe8000c101914 */
[----:B------:R-:W-:Y:S04]  /*25e0*/  STG.E desc[UR20][R38.64+0x100], R85 ;  /* 0x0001005526007986 */ /* 0x000fe8000c101914 */
[----:B------:R-:W-:Y:S04]  /*25f0*/  STG.E desc[UR20][R38.64+0x200], R86 ;  /* 0x0002005626007986 */ /* 0x000fe8000c101914 */
[----:B------:R-:W-:Y:S04]  /*2600*/  STG.E desc[UR20][R38.64+0x300], R87 ;  /* 0x0003005726007986 */ /* 0x000fe8000c101914 */
[----:B------:R-:W0:Y:S04]  /*2610*/  LDSM.16.M88.4 R52, [R75+UR10+0x280] ;  /* 0x0002800a4b34783b */ /* 0x000e280008000200 */
[----:B-1----:R-:W-:Y:S04]  /*2620*/  STG.E desc[UR20][R38.64+0x80], R16 ;  /* 0x0000801026007986 */ /* 0x002fe8000c101914 */
[----:B------:R-:W-:Y:S04]  /*2630*/  STG.E desc[UR20][R38.64+0x180], R17 ;  /* 0x0001801126007986 */ /* 0x000fe8000c101914 */
[----:B------:R-:W-:Y:S04]  /*2640*/  STG.E desc[UR20][R38.64+0x280], R18 ;  /* 0x0002801226007986 */ /* 0x000fe8000c101914 */
[----:B------:R-:W-:Y:S04]  /*2650*/  STG.E desc[UR20][R38.64+0x380], R19 ;  /* 0x0003801326007986 */ /* 0x000fe8000c101914 */
[----:B--2---:R-:W-:Y:S04]  /*2660*/  STG.E desc[UR20][R2.64+0x80], R20 ;  /* 0x0000801402007986 */ /* 0x004fe8000c101914 */
[----:B------:R-:W-:Y:S04]  /*2670*/  STG.E desc[UR20][R2.64+0x180], R21 ;  /* 0x0001801502007986 */ /* 0x000fe8000c101914 */
[----:B------:R-:W-:Y:S04]  /*2680*/  STG.E desc[UR20][R2.64+0x280], R22 ;  /* 0x0002801602007986 */ /* 0x000fe8000c101914 */
[----:B------:R-:W-:Y:S04]  /*2690*/  STG.E desc[UR20][R2.64+0x380], R23 ;  /* 0x0003801702007986 */ /* 0x000fe8000c101914 */
[----:B------:R-:W1:Y:S04]  /*26a0*/  LDSM.16.M88.4 R16, [R75+UR10+0x300] ;  /* 0x0003000a4b10783b */ /* 0x000e680008000200 */
[----:B------:R-:W2:Y:S04]  /*26b0*/  LDSM.16.M88.4 R20, [R75+UR10+0x380] ;  /* 0x0003800a4b14783b */ /* 0x000ea80008000200 */
[----:B------:R0:W-:Y:S04]  /*26c0*/  STG.E desc[UR20][R2.64], R92 ;  /* 0x0000005c02007986 */ /* 0x0001e8000c101914 */
[----:B------:R0:W-:Y:S04]  /*26d0*/  STG.E desc[UR20][R2.64+0x100], R93 ;  /* 0x0001005d02007986 */ /* 0x0001e8000c101914 */
[----:B------:R0:W-:Y:S04]  /*26e0*/  STG.E desc[UR20][R2.64+0x200], R94 ;  /* 0x0002005e02007986 */ /* 0x0001e8000c101914 */
[----:B------:R0:W-:Y:S04]  /*26f0*/  STG.E desc[UR20][R2.64+0x300], R95 ;  /* 0x0003005f02007986 */ /* 0x0001e8000c101914 */
[----:B------:R0:W-:Y:S04]  /*2700*/  STG.E desc[UR20][R28.64], R76 ;  /* 0x0000004c1c007986 */ /* 0x0001e8000c101914 */
[----:B------:R0:W-:Y:S04]  /*2710*/  STG.E desc[UR20][R28.64+0x100], R77 ;  /* 0x0001004d1c007986 */ /* 0x0001e8000c101914 */
[----:B------:R0:W-:Y:S04]  /*2720*/  STG.E desc[UR20][R28.64+0x200], R78 ;  /* 0x0002004e1c007986 */ /* 0x0001e8000c101914 */
[----:B------:R0:W-:Y:S04]  /*2730*/  STG.E desc[UR20][R28.64+0x300], R79 ;  /* 0x0003004f1c007986 */ /* 0x0001e8000c101914 */
[----:B---3--:R3:W-:Y:S04]  /*2740*/  STG.E desc[UR20][R28.64+0x80], R24 ;  /* 0x000080181c007986 */ /* 0x0087e8000c101914 */
[----:B------:R3:W-:Y:S04]  /*2750*/  STG.E desc[UR20][R28.64+0x180], R25 ;  /* 0x000180191c007986 */ /* 0x0007e8000c101914 */
[----:B------:R3:W-:Y:S04]  /*2760*/  STG.E desc[UR20][R28.64+0x280], R26 ;  /* 0x0002801a1c007986 */ /* 0x0007e8000c101914 */
[----:B------:R3:W-:Y:S04]  /*2770*/  STG.E desc[UR20][R28.64+0x380], R27 ;  /* 0x0003801b1c007986 */ /* 0x0007e8000c101914 */
[----:B------:R3:W-:Y:S04]  /*2780*/  STG.E desc[UR20][R30.64], R88 ;  /* 0x000000581e007986 */ /* 0x0007e8000c101914 */
[----:B------:R3:W-:Y:S04]  /*2790*/  STG.E desc[UR20][R30.64+0x100], R89 ;  /* 0x000100591e007986 */ /* 0x0007e8000c101914 */
[----:B------:R3:W-:Y:S04]  /*27a0*/  STG.E desc[UR20][R30.64+0x200], R90 ;  /* 0x0002005a1e007986 */ /* 0x0007e8000c101914 */
[----:B------:R3:W-:Y:S04]  /*27b0*/  STG.E desc[UR20][R30.64+0x300], R91 ;  /* 0x0003005b1e007986 */ /* 0x0007e8000c101914 */
[----:B----4-:R3:W-:Y:S04]  /*27c0*/  STG.E desc[UR20][R30.64+0x80], R44 ;  /* 0x0000802c1e007986 */ /* 0x0107e8000c101914 */
[----:B------:R3:W-:Y:S04]  /*27d0*/  STG.E desc[UR20][R30.64+0x180], R45 ;  /* 0x0001802d1e007986 */ /* 0x0007e8000c101914 */
[----:B------:R3:W-:Y:S04]  /*27e0*/  STG.E desc[UR20][R30.64+0x280], R46 ;  /* 0x0002802e1e007986 */ /* 0x0007e8000c101914 */
[----:B------:R3:W-:Y:S04]  /*27f0*/  STG.E desc[UR20][R30.64+0x380], R47 ;  /* 0x0003802f1e007986 */ /* 0x0007e8000c101914 */
[----:B------:R3:W-:Y:S04]  /*2800*/  STG.E desc[UR20][R32.64], R80 ;  /* 0x0000005020007986 */ /* 0x0007e8000c101914 */
[----:B------:R3:W-:Y:S04]  /*2810*/  STG.E desc[UR20][R32.64+0x100], R81 ;  /* 0x0001005120007986 */ /* 0x0007e8000c101914 */
[----:B------:R3:W-:Y:S04]  /*2820*/  STG.E desc[UR20][R32.64+0x200], R82 ;  /* 0x0002005220007986 */ /* 0x0007e8000c101914 */
[----:B------:R3:W-:Y:S04]  /*2830*/  STG.E desc[UR20][R32.64+0x300], R83 ;  /* 0x0003005320007986 */ /* 0x0007e8000c101914 */
[----:B-----5:R3:W-:Y:S04]  /*2840*/  STG.E desc[UR20][R32.64+0x80], R48 ;  /* 0x0000803020007986 */ /* 0x0207e8000c101914 */
[----:B------:R3:W-:Y:S04]  /*2850*/  STG.E desc[UR20][R32.64+0x180], R49 ;  /* 0x0001803120007986 */ /* 0x0007e8000c101914 */
[----:B------:R3:W-:Y:S04]  /*2860*/  STG.E desc[UR20][R32.64+0x280], R50 ;  /* 0x0002803220007986 */ /* 0x0007e8000c101914 */
[----:B------:R3:W-:Y:S04]  /*2870*/  STG.E desc[UR20][R32.64+0x380], R51 ;  /* 0x0003803320007986 */ /* 0x0007e8000c101914 */
[----:B------:R3:W-:Y:S04]  /*2880*/  STG.E desc[UR20][R34.64], R12 ;  /* 0x0000000c22007986 */ /* 0x0007e8000c101914 */
[----:B------:R3:W-:Y:S04]  /*2890*/  STG.E desc[UR20][R34.64+0x100], R13 ;  /* 0x0001000d22007986 */ /* 0x0007e8000c101914 */
[----:B------:R3:W-:Y:S04]  /*28a0*/  STG.E desc[UR20][R34.64+0x200], R14 ;  /* 0x0002000e22007986 */ /* 0x0007e8000c101914 */
[----:B------:R3:W-:Y:S04]  /*28b0*/  STG.E desc[UR20][R34.64+0x300], R15 ;  /* 0x0003000f22007986 */ /* 0x0007e8000c101914 */
[----:B0-----:R3:W-:Y:S04]  /*28c0*/  STG.E desc[UR20][R34.64+0x80], R52 ;  /* 0x0000803422007986 */ /* 0x0017e8000c101914 */
[----:B------:R3:W-:Y:S04]  /*28d0*/  STG.E desc[UR20][R34.64+0x180], R53 ;  /* 0x0001803522007986 */ /* 0x0007e8000c101914 */
[----:B------:R3:W-:Y:S04]  /*28e0*/  STG.E desc[UR20][R34.64+0x280], R54 ;  /* 0x0002803622007986 */ /* 0x0007e8000c101914 */
[----:B------:R3:W-:Y:S04]  /*28f0*/  STG.E desc[UR20][R34.64+0x380], R55 ;  /* 0x0003803722007986 */ /* 0x0007e8000c101914 */
[----:B------:R3:W-:Y:S04]  /*2900*/  STG.E desc[UR20][R36.64], R8 ;  /* 0x0000000824007986 */ /* 0x0007e8000c101914 */
[----:B------:R3:W-:Y:S04]  /*2910*/  STG.E desc[UR20][R36.64+0x100], R9 ;  /* 0x0001000924007986 */ /* 0x0007e8000c101914 */
[----:B------:R3:W-:Y:S04]  /*2920*/  STG.E desc[UR20][R36.64+0x200], R10 ;  /* 0x0002000a24007986 */ /* 0x0007e8000c101914 */
[----:B------:R3:W-:Y:S04]  /*2930*/  STG.E desc[UR20][R36.64+0x300], R11 ;  /* 0x0003000b24007986 */ /* 0x0007e8000c101914 */
[----:B-1----:R3:W-:Y:S04]  /*2940*/  STG.E desc[UR20][R36.64+0x80], R16 ;  /* 0x0000801024007986 */ /* 0x0027e8000c101914 */
[----:B------:R3:W-:Y:S04]  /*2950*/  STG.E desc[UR20][R36.64+0x180], R17 ;  /* 0x0001801124007986 */ /* 0x0007e8000c101914 */
[----:B------:R3:W-:Y:S04]  /*2960*/  STG.E desc[UR20][R36.64+0x280], R18 ;  /* 0x0002801224007986 */ /* 0x0007e8000c101914 */
[----:B------:R3:W-:Y:S04]  /*2970*/  STG.E desc[UR20][R36.64+0x380], R19 ;  /* 0x0003801324007986 */ /* 0x0007e8000c101914 */
[----:B------:R3:W-:Y:S04]  /*2980*/  STG.E desc[UR20][R40.64], R4 ;  /* 0x0000000428007986 */ /* 0x0007e8000c101914 */
[----:B------:R3:W-:Y:S04]  /*2990*/  STG.E desc[UR20][R40.64+0x100], R5 ;  /* 0x0001000528007986 */ /* 0x0007e8000c101914 */
[----:B------:R3:W-:Y:S04]  /*29a0*/  STG.E desc[UR20][R40.64+0x200], R6 ;  /* 0x0002000628007986 */ /* 0x0007e8000c101914 */
[----:B------:R3:W-:Y:S04]  /*29b0*/  STG.E desc[UR20][R40.64+0x300], R7 ;  /* 0x0003000728007986 */ /* 0x0007e8000c101914 */
[----:B--2---:R3:W-:Y:S04]  /*29c0*/  STG.E desc[UR20][R40.64+0x80], R20 ;  /* 0x0000801428007986 */ /* 0x0047e8000c101914 */
[----:B------:R3:W-:Y:S04]  /*29d0*/  STG.E desc[UR20][R40.64+0x180], R21 ;  /* 0x0001801528007986 */ /* 0x0007e8000c101914 */
[----:B------:R3:W-:Y:S04]  /*29e0*/  STG.E desc[UR20][R40.64+0x280], R22 ;  /* 0x0002801628007986 */ /* 0x0007e8000c101914 */
[----:B------:R3:W-:Y:S01]  /*29f0*/  STG.E desc[UR20][R40.64+0x380], R23 ;  /* 0x0003801728007986 */ /* 0x0007e2000c101914 */
[----:B------:R-:W-:Y:S06]  /*2a00*/  BAR.SYNC.DEFER_BLOCKING 0x0 ;  /* 0x0000000000007b1d */ /* 0x000fec0000010000 */
[----:B------:R-:W-:Y:S05]  /*2a10*/  @P1 BRA `(.L_x_8) ;  /* 0x00000000009c1947 */ /* 0x000fea0003800000 */
[----:B------:R-:W-:Y:S01]  /*2a20*/  NOP ;  /* 0x0000000000007918 */ /* 0x000fe20000000000 */
[----:B------:R-:W-:Y:S01]  /*2a30*/  UMOV UR4, 0x50 ;  /* 0x0000005000047882 */ /* 0x000fe20000000000 */
[----:B------:R-:W-:Y:S01]  /*2a40*/  IMAD.U32 R0, RZ, RZ, UR11 ;  /* 0x0000000bff007e24 */ /* 0x000fe2000f8e00ff */
[----:B------:R-:W-:Y:S01]  /*2a50*/  ULEA UR9, UR9, UR4, 0x18 ;  /* 0x0000000409097291 */ /* 0x000fe2000f8ec0ff */
[----:B------:R-:W-:Y:S02]  /*2a60*/  IMAD.MOV.U32 R3, RZ, RZ, 0xff ;  /* 0x000000ffff037424 */ /* 0x000fe400078e00ff */
[----:B---3--:R-:W-:Y:S01]  /*2a70*/  IMAD.MOV.U32 R7, RZ, RZ, 0x1 ;  /* 0x00000001ff077424 */ /* 0x008fe200078e00ff */
[----:B------:R-:W-:-:S04]  /*2a80*/  LOP3.LUT R0, R0, 0xffff, RZ, 0xc0, !PT ;  /* 0x0000ffff00007812 */ /* 0x000fc800078ec0ff */
[----:B------:R-:W-:Y:S01]  /*2a90*/  SHF.R.U32.HI R0, RZ, 0x5, R0 ;  /* 0x00000005ff007819 */ /* 0x000fe20000011600 */
[----:B------:R-:W0:Y:S04]  /*2aa0*/  LDS R5, [UR9] ;  /* 0x00000009ff057984 */ /* 0x000e280008000800 */
[----:B------:R-:W-:Y:S01]  /*2ab0*/  VIADD R2, R0, 0x10 ;  /* 0x0000001000027836 */ /* 0x000fe20000000000 */
[----:B------:R-:W-:-:S04]  /*2ac0*/  SHF.L.U32 R0, R3, R0, RZ ;  /* 0x0000000003007219 */ /* 0x000fc800000006ff */
[----:B------:R-:W-:-:S04]  /*2ad0*/  SHF.L.U32 R3, R7, R2, RZ ;  /* 0x0000000207037219 */ /* 0x000fc800000006ff */
[----:B------:R-:W-:-:S04]  /*2ae0*/  LOP3.LUT R0, R3, R0, RZ, 0xfc, !PT ;  /* 0x0000000003007212 */ /* 0x000fc800078efcff */
[C---:B------:R-:W-:Y:S02]  /*2af0*/  LOP3.LUT R2, R0.reuse, 0xffff, RZ, 0xc0, !PT ;  /* 0x0000ffff00027812 */ /* 0x040fe400078ec0ff */
[----:B0-----:R-:W-:-:S04]  /*2b00*/  LOP3.LUT R3, R0, 0xffff, R5, 0x80, !PT ;  /* 0x0000ffff00037812 */ /* 0x001fc800078e8005 */
[----:B------:R-:W-:-:S13]  /*2b10*/  ISETP.NE.AND P0, PT, R3, R2, PT ;  /* 0x000000020300720c */ /* 0x000fda0003f05270 */
[----:B------:R-:W-:Y:S05]  /*2b20*/  @P0 BRA `(.L_x_9) ;  /* 0x0000000000500947 */ /* 0x000fea0003800000 */
[----:B------:R-:W-:Y:S02]  /*2b30*/  SHF.R.U32.HI R5, RZ, 0x10, R5 ;  /* 0x00000010ff057819 */ /* 0x000fe40000011605 */
[----:B------:R-:W-:-:S04]  /*2b40*/  SHF.R.U32.HI R2, RZ, 0x10, R0 ;  /* 0x00000010ff027819 */ /* 0x000fc80000011600 */
[----:B------:R-:W-:-:S04]  /*2b50*/  LOP3.LUT R5, R5, R2, RZ, 0xc0, !PT ;  /* 0x0000000205057212 */ /* 0x000fc800078ec0ff */
[----:B------:R-:W-:-:S13]  /*2b60*/  ISETP.NE.AND P0, PT, R5, R2, PT ;  /* 0x000000020500720c */ /* 0x000fda0003f05270 */
[----:B------:R-:W-:Y:S05]  /*2b70*/  @P0 BRA `(.L_x_10) ;  /* 0x0000000000300947 */ /* 0x000fea0003800000 */
[----:B------:R-:W-:Y:S01]  /*2b80*/  R2UR UR4, R0 ;  /* 0x00000000000472ca */ /* 0x000fe200000e0000 */
[----:B------:R-:W-:Y:S01]  /*2b90*/  VOTEU.ANY UR5, UPT, PT ;  /* 0x0000000000057886 */ /* 0x000fe200038e0100 */
[----:B------:R-:W0:Y:S01]  /*2ba0*/  S2R R0, SR_LANEID ;  /* 0x0000000000007919 */ /* 0x000e220000000000 */
[----:B------:R-:W-:-:S10]  /*2bb0*/  UFLO.U32 UR5, UR5 ;  /* 0x00000005000572bd */ /* 0x000fd400080e0000 */
[----:B------:R-:W-:-:S06]  /*2bc0*/  ULOP3.LUT UR4, URZ, UR4, URZ, 0x33, !UPT ;  /* 0x00000004ff047292 */ /* 0x000fcc000f8e33ff */
[----:B------:R-:W-:-:S04]  /*2bd0*/  IMAD.U32 R2, RZ, RZ, UR4 ;  /* 0x00000004ff027e24 */ /* 0x000fc8000f8e00ff */
[----:B------:R-:W1:Y:S02]  /*2be0*/  REDUX UR6, R2 ;  /* 0x00000000020673c4 */ /* 0x000e640000000000 */
[----:B------:R2:W-:Y:S01]  /*2bf0*/  UTCATOMSWS.AND URZ, UR4 ;  /* 0x0000000400ff79e3 */ /* 0x0005e20008000000 */
[----:B0-----:R-:W-:Y:S01]  /*2c00*/  ISETP.EQ.U32.AND P0, PT, R0, UR5, PT ;  /* 0x0000000500007c0c */ /* 0x001fe2000bf02070 */
[----:B-1----:R-:W-:-:S12]  /*2c10*/  IMAD.U32 R0, RZ, RZ, UR6 ;  /* 0x00000006ff007e24 */ /* 0x002fd8000f8e00ff */
[----:B------:R2:W-:Y:S01]  /*2c20*/  @P0 ATOMS.AND RZ, [UR9], R0 ;  /* 0x00000000ffff098c */ /* 0x0005e2000a800009 */
[----:B------:R-:W-:Y:S05]  /*2c30*/  BRA `(.L_x_8) ;  /* 0x0000000000147947 */ /* 0x000fea0003800000 */
.L_x_10:
[----:B------:R-:W-:-:S07]  /*2c40*/  MOV R2, 0x2c60 ;  /* 0x00002c6000027802 */ /* 0x000fce0000000f00 */
[----:B------:R-:W-:Y:S05]  /*2c50*/  CALL.REL.NOINC `($__internal_0_$__cuda_sm10x_tcgen05_guardrail_trap_col_being_dealloced_not_returned_by_alloc) ;  /* 0x0000000000207944 */ /* 0x000fea0003c00000 */
[----:B------:R-:W-:Y:S05]  /*2c60*/  BRA `(.L_x_8) ;  /* 0x0000000000087947 */ /* 0x000fea0003800000 */
.L_x_9:
[----:B------:R-:W-:-:S07]  /*2c70*/  MOV R2, 0x2c90 ;  /* 0x00002c9000027802 */ /* 0x000fce0000000f00 */
[----:B------:R-:W-:Y:S05]  /*2c80*/  CALL.REL.NOINC `($__internal_2_$__cuda_sm10x_tcgen05_guardrail_trap_unallocated_columns_being_dealloced) ;  /* 0x00000000002c7944 */ /* 0x000fea0003c00000 */
.L_x_8:
[----:B------:R-:W-:Y:S01]  /*2c90*/  NOP ;  /* 0x0000000000007918 */ /* 0x000fe20000000000 */
[----:B--2---:R-:W-:Y:S05]  /*2ca0*/  EXIT ;  /* 0x000000000000794d */ /* 0x004fea0003800000 */
.L_x_7:
[----:B------:R-:W0:Y:S02]  /*2cb0*/  SYNCS.PHASECHK.TRANS64.TRYWAIT P0, [UR10+0xa000], RZ ;  /* 0x00a000ffff0075a7 */ /* 0x000e24000800110a */
[----:B0-----:R-:W-:Y:S05]  /*2cc0*/  @!P0 BRA `(.L_x_7) ;  /* 0xfffffffc00f88947 */ /* 0x001fea000383ffff */
[----:B------:R-:W-:Y:S05]  /*2cd0*/  BRA `(.L_x_11) ;  /* 0xfffffff000f07947 */ /* 0x000fea000383ffff */
        .weak           $__internal_0_$__cuda_sm10x_tcgen05_guardrail_trap_col_being_dealloced_not_returned_by_alloc
        .type           $__internal_0_$__cuda_sm10x_tcgen05_guardrail_trap_col_being_dealloced_not_returned_by_alloc,@function
        .size           $__internal_0_$__cuda_sm10x_tcgen05_guardrail_trap_col_being_dealloced_not_returned_by_alloc,($__internal_1_$__cuda_sm10x_tcgen05_guardrail_trap_phase_invalid_during_alloc - $__internal_0_$__cuda_sm10x_tcgen05_guardrail_trap_col_being_dealloced_not_returned_by_alloc)
$__internal_0_$__cuda_sm10x_tcgen05_guardrail_trap_col_being_dealloced_not_returned_by_alloc:
[----:B------:R-:W-:Y:S05]  /*2ce0*/  BPT.TRAP 0x1 ;  /* 0x000000040000795c */ /* 0x000fea0000300000 */
[----:B------:R-:W-:-:S04]  /*2cf0*/  IMAD.MOV.U32 R3, RZ, RZ, 0x0 ;  /* 0x00000000ff037424 */ /* 0x000fc800078e00ff */
[----:B------:R-:W-:Y:S05]  /*2d00*/  RET.REL.NODEC R2 `(gluon_mma) ;  /* 0xffffffd002bc7950 */ /* 0x000fea0003c3ffff */
        .weak           $__internal_1_$__cuda_sm10x_tcgen05_guardrail_trap_phase_invalid_during_alloc
        .type           $__internal_1_$__cuda_sm10x_tcgen05_guardrail_trap_phase_invalid_during_alloc,@function
        .size           $__internal_1_$__cuda_sm10x_tcgen05_guardrail_trap_phase_invalid_during_alloc,($__internal_2_$__cuda_sm10x_tcgen05_guardrail_trap_unallocated_columns_being_dealloced - $__internal_1_$__cuda_sm10x_tcgen05_guardrail_trap_phase_invalid_during_alloc)
$__internal_1_$__cuda_sm10x_tcgen05_guardrail_trap_phase_invalid_during_alloc:
[----:B------:R-:W-:Y:S05]  /*2d10*/  BPT.TRAP 0x1 ;  /* 0x000000040000795c */ /* 0x000fea0000300000 */
[----:B------:R-:W-:-:S04]  /*2d20*/  IMAD.MOV.U32 R3, RZ, RZ, 0x0 ;  /* 0x00000000ff037424 */ /* 0x000fc800078e00ff */
[----:B------:R-:W-:Y:S05]  /*2d30*/  RET.REL.NODEC R2 `(gluon_mma) ;  /* 0xffffffd002b07950 */ /* 0x000fea0003c3ffff */
        .weak           $__internal_2_$__cuda_sm10x_tcgen05_guardrail_trap_unallocated_columns_being_dealloced
        .type           $__internal_2_$__cuda_sm10x_tcgen05_guardrail_trap_unallocated_columns_being_dealloced,@function
        .size           $__internal_2_$__cuda_sm10x_tcgen05_guardrail_trap_unallocated_columns_being_dealloced,(.L_x_15 - $__internal_2_$__cuda_sm10x_tcgen05_guardrail_trap_unallocated_columns_being_dealloced)
$__internal_2_$__cuda_sm10x_tcgen05_guardrail_trap_unallocated_columns_being_dealloced:
[----:B------:R-:W-:Y:S05]  /*2d40*/  BPT.TRAP 0x1 ;  /* 0x000000040000795c */ /* 0x000fea0000300000 */
[----:B------:R-:W-:-:S04]  /*2d50*/  IMAD.MOV.U32 R3, RZ, RZ, 0x0 ;  /* 0x00000000ff037424 */ /* 0x000fc800078e00ff */
[----:B------:R-:W-:Y:S05]  /*2d60*/  RET.REL.NODEC R2 `(gluon_mma) ;  /* 0xffffffd002a47950 */ /* 0x000fea0003c3ffff */
.L_x_12:
[----:B------:R-:W-:-:S00]  /*2d70*/  BRA `(.L_x_12) ;  /* 0xfffffffc00fc7947 */ /* 0x000fc0000383ffff */
[----:B------:R-:W-:-:S00]  /*2d80*/  NOP ;  /* 0x0000000000007918 */ /* 0x000fc00000000000 */
[----:B------:R-:W-:-:S00]  /*2d90*/  NOP ;  /* 0x0000000000007918 */ /* 0x000fc00000000000 */
[----:B------:R-:W-:-:S00]  /*2da0*/  NOP ;  /* 0x0000000000007918 */ /* 0x000fc00000000000 */
[----:B------:R-:W-:-:S00]  /*2db0*/  NOP ;  /* 0x0000000000007918 */ /* 0x000fc00000000000 */
[----:B------:R-:W-:-:S00]  /*2dc0*/  NOP ;  /* 0x0000000000007918 */ /* 0x000fc00000000000 */
[----:B------:R-:W-:-:S00]  /*2dd0*/  NOP ;  /* 0x0000000000007918 */ /* 0x000fc00000000000 */
[----:B------:R-:W-:-:S00]  /*2de0*/  NOP ;  /* 0x0000000000007918 */ /* 0x000fc00000000000 */
[----:B------:R-:W-:-:S00]  /*2df0*/  NOP ;  /* 0x0000000000007918 */ /* 0x000fc00000000000 */
.L_x_15:


//--------------------- .nv.shared.gluon_mma      --------------------------
	.section	.nv.shared.gluon_mma,"aw",@nobits
	.sectionflags	@""
	.align	16
	.zero		1024


//--------------------- .nv.shared.reserved.0     --------------------------
	.section	.nv.shared.reserved.0,"aw",@nobits
	.align	8
	.weak		__nv_reservedSMEM_offset_0_alias
	.size		__nv_reservedSMEM_offset_0_alias, 0, 64
	.other		__nv_reservedSMEM_offset_0_alias,@"STO_CUDA_RESERVED_SHARED STV_DEFAULT"
__nv_reservedSMEM_offset_0_alias:
	.zero		0
.nv.shared.reserved.0:
	.zero		64
	.weak		__nv_reservedSMEM_allocation_phase
	.type		__nv_reservedSMEM_allocation_phase,@object
	.size		__nv_reservedSMEM_allocation_phase,(.L_0 - __nv_reservedSMEM_allocation_phase)
__nv_reservedSMEM_allocation_phase:
	.zero		1
.L_0:
	.zero		7
	.weak		__nv_reservedSMEM_devtool_atexit_pc
	.type		__nv_reservedSMEM_devtool_atexit_pc,@object
	.size		__nv_reservedSMEM_devtool_atexit_pc,(__nv_reservedSMEM_allocation_mask - __nv_reservedSMEM_devtool_atexit_pc)
__nv_reservedSMEM_devtool_atexit_pc:
	.zero		8
	.weak		__nv_reservedSMEM_allocation_mask
	.type		__nv_reservedSMEM_allocation_mask,@object
	.size		__nv_reservedSMEM_allocation_mask,(.L_2 - __nv_reservedSMEM_allocation_mask)
__nv_reservedSMEM_allocation_mask:
	.zero		4
.L_2:


//--------------------- .nv.constant0.gluon_mma   --------------------------
	.section	.nv.constant0.gluon_mma,"a",@progbits
	.sectionflags	@""
	.align	4
.nv.constant0.gluon_mma:
	.zero		936


//--------------------- SYMBOLS --------------------------

	.type		.nv.reservedSmem.offset0,@object
	.size		.nv.reservedSmem.offset0,0x4
	.type		.nv.reservedSmem.cap,@object
	.size		.nv.reservedSmem.cap,0x4
